//
// Generated by NVIDIA NVVM Compiler
//
// Compiler Build ID: CL-36424714
// Cuda compilation tools, release 13.0, V13.0.88
// Based on NVVM 20.0.0
//

.version 9.0
.target sm_100
.address_size 64

	// .globl	_Z6insertPjmmS_mmS_mPv
.extern .func  (.param .b32 func_retval0) vprintf
(
	.param .b64 vprintf_param_0,
	.param .b64 vprintf_param_1
)
;
.global .align 1 .b8 $str[6] = {116, 101, 115, 116, 10};

.visible .entry _Z6insertPjmmS_mmS_mPv(
	.param .u64 .ptr .align 1 _Z6insertPjmmS_mmS_mPv_param_0,
	.param .u64 _Z6insertPjmmS_mmS_mPv_param_1,
	.param .u64 _Z6insertPjmmS_mmS_mPv_param_2,
	.param .u64 .ptr .align 1 _Z6insertPjmmS_mmS_mPv_param_3,
	.param .u64 _Z6insertPjmmS_mmS_mPv_param_4,
	.param .u64 _Z6insertPjmmS_mmS_mPv_param_5,
	.param .u64 .ptr .align 1 _Z6insertPjmmS_mmS_mPv_param_6,
	.param .u64 _Z6insertPjmmS_mmS_mPv_param_7,
	.param .u64 .ptr .align 1 _Z6insertPjmmS_mmS_mPv_param_8
)
{
	.reg .pred 	%p<22>;
	.reg .b32 	%r<100>;
	.reg .b64 	%rd<101>;

	ld.param.u64 	%rd41, [_Z6insertPjmmS_mmS_mPv_param_0];
	ld.param.u64 	%rd45, [_Z6insertPjmmS_mmS_mPv_param_1];
	ld.param.u64 	%rd46, [_Z6insertPjmmS_mmS_mPv_param_2];
	ld.param.u64 	%rd47, [_Z6insertPjmmS_mmS_mPv_param_3];
	ld.param.u64 	%rd42, [_Z6insertPjmmS_mmS_mPv_param_4];
	ld.param.u64 	%rd43, [_Z6insertPjmmS_mmS_mPv_param_5];
	ld.param.u64 	%rd48, [_Z6insertPjmmS_mmS_mPv_param_6];
	ld.param.u64 	%rd44, [_Z6insertPjmmS_mmS_mPv_param_7];
	cvta.to.global.u64 	%rd1, %rd48;
	cvta.to.global.u64 	%rd2, %rd47;
	mov.u32 	%r16, %ctaid.x;
	mov.u32 	%r17, %ntid.x;
	mov.u32 	%r18, %tid.x;
	mad.lo.s32 	%r19, %r16, %r17, %r18;
	cvt.u64.u32 	%rd49, %r19;
	mul.lo.s64 	%rd90, %rd46, %rd49;
	add.s64 	%rd50, %rd90, %rd46;
	min.u64 	%rd4, %rd50, %rd45;
	setp.ge.u64 	%p1, %rd90, %rd4;
	@%p1 bra 	$L__BB0_32;
	setp.eq.s64 	%p2, %rd42, 0;
	and.b64  	%rd5, %rd44, 4294967295;
	@%p2 bra 	$L__BB0_32;
	setp.ne.s64 	%p3, %rd5, 0;
	@%p3 bra 	$L__BB0_12;
	and.b64  	%rd6, %rd42, 3;
	and.b64  	%rd7, %rd42, -4;
	shl.b64 	%rd8, %rd43, 2;
	shl.b64 	%rd9, %rd43, 4;
	shl.b64 	%rd10, %rd43, 3;
	mul.lo.s64 	%rd11, %rd43, 12;
$L__BB0_4:
	setp.lt.u64 	%p16, %rd42, 4;
	mov.b64 	%rd93, 0;
	@%p16 bra 	$L__BB0_7;
	mov.u64 	%rd91, %rd2;
	mov.u64 	%rd92, %rd7;
$L__BB0_6:
	atom.global.add.u32 	%r85, [%rd91], 1;
	add.s64 	%rd74, %rd91, %rd8;
	atom.global.add.u32 	%r86, [%rd74], 1;
	add.s64 	%rd75, %rd91, %rd10;
	atom.global.add.u32 	%r87, [%rd75], 1;
	add.s64 	%rd76, %rd91, %rd11;
	atom.global.add.u32 	%r88, [%rd76], 1;
	add.s64 	%rd92, %rd92, -4;
	add.s64 	%rd91, %rd91, %rd9;
	setp.ne.s64 	%p17, %rd92, 0;
	mov.u64 	%rd93, %rd7;
	@%p17 bra 	$L__BB0_6;
$L__BB0_7:
	setp.eq.s64 	%p18, %rd6, 0;
	@%p18 bra 	$L__BB0_11;
	setp.eq.s64 	%p19, %rd6, 1;
	mul.lo.s64 	%rd77, %rd93, %rd43;
	shl.b64 	%rd78, %rd77, 2;
	add.s64 	%rd79, %rd2, %rd78;
	atom.global.add.u32 	%r89, [%rd79], 1;
	@%p19 bra 	$L__BB0_11;
	setp.eq.s64 	%p20, %rd6, 2;
	add.s64 	%rd80, %rd93, 1;
	and.b64  	%rd81, %rd80, 4294967295;
	mul.lo.s64 	%rd82, %rd81, %rd43;
	shl.b64 	%rd83, %rd82, 2;
	add.s64 	%rd84, %rd2, %rd83;
	atom.global.add.u32 	%r90, [%rd84], 1;
	@%p20 bra 	$L__BB0_11;
	add.s64 	%rd85, %rd93, 2;
	and.b64  	%rd86, %rd85, 4294967295;
	mul.lo.s64 	%rd87, %rd86, %rd43;
	shl.b64 	%rd88, %rd87, 2;
	add.s64 	%rd89, %rd2, %rd88;
	atom.global.add.u32 	%r91, [%rd89], 1;
$L__BB0_11:
	add.s64 	%rd90, %rd90, 1;
	setp.lt.u64 	%p21, %rd90, %rd4;
	@%p21 bra 	$L__BB0_4;
	bra.uni 	$L__BB0_32;
$L__BB0_12:
	and.b64  	%rd19, %rd44, 15;
	and.b64  	%rd20, %rd44, 7;
	and.b64  	%rd21, %rd44, 4294967280;
	and.b64  	%rd22, %rd44, 3;
	cvta.to.global.u64 	%rd23, %rd41;
	cvt.u32.u64 	%r81, %rd43;
$L__BB0_13:
	mov.b64 	%rd95, 0;
$L__BB0_14:
	setp.lt.u64 	%p4, %rd5, 16;
	mul.lo.s64 	%rd26, %rd95, %rd44;
	shl.b64 	%rd53, %rd90, 2;
	add.s64 	%rd54, %rd23, %rd53;
	ld.global.u32 	%r1, [%rd54];
	mov.b32 	%r99, 0;
	mov.b64 	%rd98, 0;
	@%p4 bra 	$L__BB0_17;
	mov.b32 	%r99, 0;
	mov.b64 	%rd96, 0;
$L__BB0_16:
	.pragma "nounroll";
	add.s64 	%rd56, %rd96, %rd26;
	shl.b64 	%rd57, %rd56, 2;
	add.s64 	%rd58, %rd1, %rd57;
	ld.global.u32 	%r23, [%rd58];
	mad.lo.s32 	%r24, %r23, %r1, %r99;
	ld.global.u32 	%r25, [%rd58+4];
	mad.lo.s32 	%r26, %r25, %r1, %r24;
	ld.global.u32 	%r27, [%rd58+8];
	mad.lo.s32 	%r28, %r27, %r1, %r26;
	ld.global.u32 	%r29, [%rd58+12];
	mad.lo.s32 	%r30, %r29, %r1, %r28;
	ld.global.u32 	%r31, [%rd58+16];
	mad.lo.s32 	%r32, %r31, %r1, %r30;
	ld.global.u32 	%r33, [%rd58+20];
	mad.lo.s32 	%r34, %r33, %r1, %r32;
	ld.global.u32 	%r35, [%rd58+24];
	mad.lo.s32 	%r36, %r35, %r1, %r34;
	ld.global.u32 	%r37, [%rd58+28];
	mad.lo.s32 	%r38, %r37, %r1, %r36;
	ld.global.u32 	%r39, [%rd58+32];
	mad.lo.s32 	%r40, %r39, %r1, %r38;
	ld.global.u32 	%r41, [%rd58+36];
	mad.lo.s32 	%r42, %r41, %r1, %r40;
	ld.global.u32 	%r43, [%rd58+40];
	mad.lo.s32 	%r44, %r43, %r1, %r42;
	ld.global.u32 	%r45, [%rd58+44];
	mad.lo.s32 	%r46, %r45, %r1, %r44;
	ld.global.u32 	%r47, [%rd58+48];
	mad.lo.s32 	%r48, %r47, %r1, %r46;
	ld.global.u32 	%r49, [%rd58+52];
	mad.lo.s32 	%r50, %r49, %r1, %r48;
	ld.global.u32 	%r51, [%rd58+56];
	mad.lo.s32 	%r52, %r51, %r1, %r50;
	ld.global.u32 	%r53, [%rd58+60];
	mad.lo.s32 	%r99, %r53, %r1, %r52;
	add.s64 	%rd96, %rd96, 16;
	setp.ne.s64 	%p5, %rd96, %rd21;
	mov.u64 	%rd98, %rd21;
	@%p5 bra 	$L__BB0_16;
$L__BB0_17:
	setp.eq.s64 	%p6, %rd19, 0;
	@%p6 bra 	$L__BB0_27;
	add.s64 	%rd59, %rd19, -1;
	setp.lt.u64 	%p7, %rd59, 7;
	@%p7 bra 	$L__BB0_20;
	add.s64 	%rd60, %rd98, %rd26;
	shl.b64 	%rd61, %rd60, 2;
	add.s64 	%rd62, %rd1, %rd61;
	ld.global.u32 	%r55, [%rd62];
	mad.lo.s32 	%r56, %r55, %r1, %r99;
	ld.global.u32 	%r57, [%rd62+4];
	mad.lo.s32 	%r58, %r57, %r1, %r56;
	ld.global.u32 	%r59, [%rd62+8];
	mad.lo.s32 	%r60, %r59, %r1, %r58;
	ld.global.u32 	%r61, [%rd62+12];
	mad.lo.s32 	%r62, %r61, %r1, %r60;
	ld.global.u32 	%r63, [%rd62+16];
	mad.lo.s32 	%r64, %r63, %r1, %r62;
	ld.global.u32 	%r65, [%rd62+20];
	mad.lo.s32 	%r66, %r65, %r1, %r64;
	ld.global.u32 	%r67, [%rd62+24];
	mad.lo.s32 	%r68, %r67, %r1, %r66;
	ld.global.u32 	%r69, [%rd62+28];
	mad.lo.s32 	%r99, %r69, %r1, %r68;
	add.s64 	%rd98, %rd98, 8;
$L__BB0_20:
	setp.eq.s64 	%p8, %rd20, 0;
	@%p8 bra 	$L__BB0_27;
	add.s64 	%rd63, %rd20, -1;
	setp.lt.u64 	%p9, %rd63, 3;
	@%p9 bra 	$L__BB0_23;
	add.s64 	%rd64, %rd98, %rd26;
	shl.b64 	%rd65, %rd64, 2;
	add.s64 	%rd66, %rd1, %rd65;
	ld.global.u32 	%r71, [%rd66];
	mad.lo.s32 	%r72, %r71, %r1, %r99;
	ld.global.u32 	%r73, [%rd66+4];
	mad.lo.s32 	%r74, %r73, %r1, %r72;
	ld.global.u32 	%r75, [%rd66+8];
	mad.lo.s32 	%r76, %r75, %r1, %r74;
	ld.global.u32 	%r77, [%rd66+12];
	mad.lo.s32 	%r99, %r77, %r1, %r76;
	add.s64 	%rd98, %rd98, 4;
$L__BB0_23:
	setp.eq.s64 	%p10, %rd22, 0;
	@%p10 bra 	$L__BB0_27;
	setp.eq.s64 	%p11, %rd22, 1;
	add.s64 	%rd67, %rd98, %rd26;
	shl.b64 	%rd68, %rd67, 2;
	add.s64 	%rd34, %rd1, %rd68;
	ld.global.u32 	%r78, [%rd34];
	mad.lo.s32 	%r99, %r78, %r1, %r99;
	@%p11 bra 	$L__BB0_27;
	setp.eq.s64 	%p12, %rd22, 2;
	ld.global.u32 	%r79, [%rd34+4];
	mad.lo.s32 	%r99, %r79, %r1, %r99;
	@%p12 bra 	$L__BB0_27;
	ld.global.u32 	%r80, [%rd34+8];
	mad.lo.s32 	%r99, %r80, %r1, %r99;
$L__BB0_27:
	cvt.u64.u32 	%rd35, %r99;
	and.b64  	%rd69, %rd43, -4294967296;
	setp.ne.s64 	%p13, %rd69, 0;
	@%p13 bra 	$L__BB0_29;
	cvt.u32.u64 	%r82, %rd35;
	rem.u32 	%r83, %r82, %r81;
	cvt.u64.u32 	%rd100, %r83;
	bra.uni 	$L__BB0_30;
$L__BB0_29:
	rem.u64 	%rd100, %rd35, %rd43;
$L__BB0_30:
	mad.lo.s64 	%rd70, %rd95, %rd43, %rd100;
	shl.b64 	%rd71, %rd70, 2;
	add.s64 	%rd72, %rd2, %rd71;
	atom.global.add.u32 	%r84, [%rd72], 1;
	add.s64 	%rd95, %rd95, 1;
	setp.gt.u64 	%p14, %rd42, %rd95;
	@%p14 bra 	$L__BB0_14;
	add.s64 	%rd90, %rd90, 1;
	setp.lt.u64 	%p15, %rd90, %rd4;
	@%p15 bra 	$L__BB0_13;
$L__BB0_32:
	ret;

}
	// .globl	_Z6searchPjmmS_mmS_mS_Pv
.visible .entry _Z6searchPjmmS_mmS_mS_Pv(
	.param .u64 .ptr .align 1 _Z6searchPjmmS_mmS_mS_Pv_param_0,
	.param .u64 _Z6searchPjmmS_mmS_mS_Pv_param_1,
	.param .u64 _Z6searchPjmmS_mmS_mS_Pv_param_2,
	.param .u64 .ptr .align 1 _Z6searchPjmmS_mmS_mS_Pv_param_3,
	.param .u64 _Z6searchPjmmS_mmS_mS_Pv_param_4,
	.param .u64 _Z6searchPjmmS_mmS_mS_Pv_param_5,
	.param .u64 .ptr .align 1 _Z6searchPjmmS_mmS_mS_Pv_param_6,
	.param .u64 _Z6searchPjmmS_mmS_mS_Pv_param_7,
	.param .u64 .ptr .align 1 _Z6searchPjmmS_mmS_mS_Pv_param_8,
	.param .u64 .ptr .align 1 _Z6searchPjmmS_mmS_mS_Pv_param_9
)
{
	.reg .pred 	%p<52>;
	.reg .b32 	%r<359>;
	.reg .b64 	%rd<290>;

	ld.param.u64 	%rd93, [_Z6searchPjmmS_mmS_mS_Pv_param_1];
	ld.param.u64 	%rd94, [_Z6searchPjmmS_mmS_mS_Pv_param_2];
	ld.param.u64 	%rd95, [_Z6searchPjmmS_mmS_mS_Pv_param_3];
	ld.param.u64 	%rd90, [_Z6searchPjmmS_mmS_mS_Pv_param_4];
	ld.param.u64 	%rd91, [_Z6searchPjmmS_mmS_mS_Pv_param_5];
	ld.param.u64 	%rd96, [_Z6searchPjmmS_mmS_mS_Pv_param_6];
	ld.param.u64 	%rd92, [_Z6searchPjmmS_mmS_mS_Pv_param_7];
	ld.param.u64 	%rd97, [_Z6searchPjmmS_mmS_mS_Pv_param_8];
	cvta.to.global.u64 	%rd1, %rd96;
	cvta.to.global.u64 	%rd2, %rd97;
	cvta.to.global.u64 	%rd3, %rd95;
	mov.u32 	%r67, %ctaid.x;
	mov.u32 	%r68, %ntid.x;
	mov.u32 	%r69, %tid.x;
	mad.lo.s32 	%r70, %r67, %r68, %r69;
	cvt.u64.u32 	%rd98, %r70;
	mul.lo.s64 	%rd4, %rd94, %rd98;
	add.s64 	%rd99, %rd4, %rd94;
	min.u64 	%rd5, %rd99, %rd93;
	setp.ge.u64 	%p1, %rd4, %rd5;
	@%p1 bra 	$L__BB1_79;
	and.b64  	%rd6, %rd92, 4294967295;
	setp.lt.u64 	%p2, %rd90, 2;
	@%p2 bra 	$L__BB1_54;
	setp.ne.s64 	%p19, %rd6, 0;
	@%p19 bra 	$L__BB1_18;
	add.s64 	%rd163, %rd90, -1;
	add.s64 	%rd7, %rd90, -2;
	add.s64 	%rd164, %rd90, 15;
	and.b64  	%rd165, %rd164, 15;
	add.s64 	%rd8, %rd165, -1;
	add.s64 	%rd166, %rd90, 7;
	and.b64  	%rd167, %rd166, 7;
	add.s64 	%rd9, %rd167, -1;
	and.b64  	%rd10, %rd163, 15;
	and.b64  	%rd11, %rd164, 7;
	and.b64  	%rd12, %rd166, 3;
	and.b64  	%rd168, %rd163, -16;
	neg.s64 	%rd13, %rd168;
	shl.b64 	%rd14, %rd91, 2;
	add.s64 	%rd15, %rd3, %rd14;
	shl.b64 	%rd16, %rd91, 6;
$L__BB1_4:
	setp.lt.u64 	%p42, %rd7, 15;
	ld.global.u32 	%r332, [%rd3];
	mov.b64 	%rd265, 1;
	@%p42 bra 	$L__BB1_7;
	mov.b64 	%rd265, 1;
	mov.u64 	%rd263, %rd15;
$L__BB1_6:
	.pragma "nounroll";
	ld.global.u32 	%r267, [%rd263];
	min.u32 	%r268, %r267, %r332;
	add.s64 	%rd171, %rd263, %rd14;
	ld.global.u32 	%r269, [%rd171];
	min.u32 	%r270, %r269, %r268;
	add.s64 	%rd172, %rd171, %rd14;
	ld.global.u32 	%r271, [%rd172];
	min.u32 	%r272, %r271, %r270;
	add.s64 	%rd173, %rd172, %rd14;
	ld.global.u32 	%r273, [%rd173];
	min.u32 	%r274, %r273, %r272;
	add.s64 	%rd174, %rd173, %rd14;
	ld.global.u32 	%r275, [%rd174];
	min.u32 	%r276, %r275, %r274;
	add.s64 	%rd175, %rd174, %rd14;
	ld.global.u32 	%r277, [%rd175];
	min.u32 	%r278, %r277, %r276;
	add.s64 	%rd176, %rd175, %rd14;
	ld.global.u32 	%r279, [%rd176];
	min.u32 	%r280, %r279, %r278;
	add.s64 	%rd177, %rd176, %rd14;
	ld.global.u32 	%r281, [%rd177];
	min.u32 	%r282, %r281, %r280;
	add.s64 	%rd178, %rd177, %rd14;
	ld.global.u32 	%r283, [%rd178];
	min.u32 	%r284, %r283, %r282;
	add.s64 	%rd179, %rd178, %rd14;
	ld.global.u32 	%r285, [%rd179];
	min.u32 	%r286, %r285, %r284;
	add.s64 	%rd180, %rd179, %rd14;
	ld.global.u32 	%r287, [%rd180];
	min.u32 	%r288, %r287, %r286;
	add.s64 	%rd181, %rd180, %rd14;
	ld.global.u32 	%r289, [%rd181];
	min.u32 	%r290, %r289, %r288;
	add.s64 	%rd182, %rd181, %rd14;
	ld.global.u32 	%r291, [%rd182];
	min.u32 	%r292, %r291, %r290;
	add.s64 	%rd183, %rd182, %rd14;
	ld.global.u32 	%r293, [%rd183];
	min.u32 	%r294, %r293, %r292;
	add.s64 	%rd184, %rd183, %rd14;
	ld.global.u32 	%r295, [%rd184];
	min.u32 	%r296, %r295, %r294;
	add.s64 	%rd185, %rd184, %rd14;
	ld.global.u32 	%r297, [%rd185];
	min.u32 	%r332, %r297, %r296;
	add.s64 	%rd265, %rd265, 16;
	add.s64 	%rd186, %rd13, %rd265;
	add.s64 	%rd263, %rd263, %rd16;
	setp.ne.s64 	%p43, %rd186, 1;
	@%p43 bra 	$L__BB1_6;
$L__BB1_7:
	setp.eq.s64 	%p44, %rd10, 0;
	@%p44 bra 	$L__BB1_17;
	setp.lt.u64 	%p45, %rd8, 7;
	@%p45 bra 	$L__BB1_10;
	mul.lo.s64 	%rd187, %rd265, %rd91;
	shl.b64 	%rd188, %rd187, 2;
	add.s64 	%rd189, %rd3, %rd188;
	ld.global.u32 	%r299, [%rd189];
	min.u32 	%r300, %r299, %r332;
	add.s64 	%rd190, %rd265, 1;
	and.b64  	%rd191, %rd190, 4294967295;
	mul.lo.s64 	%rd192, %rd191, %rd91;
	shl.b64 	%rd193, %rd192, 2;
	add.s64 	%rd194, %rd3, %rd193;
	ld.global.u32 	%r301, [%rd194];
	min.u32 	%r302, %r301, %r300;
	add.s64 	%rd195, %rd265, 2;
	and.b64  	%rd196, %rd195, 4294967295;
	mul.lo.s64 	%rd197, %rd196, %rd91;
	shl.b64 	%rd198, %rd197, 2;
	add.s64 	%rd199, %rd3, %rd198;
	ld.global.u32 	%r303, [%rd199];
	min.u32 	%r304, %r303, %r302;
	add.s64 	%rd200, %rd265, 3;
	and.b64  	%rd201, %rd200, 4294967295;
	mul.lo.s64 	%rd202, %rd201, %rd91;
	shl.b64 	%rd203, %rd202, 2;
	add.s64 	%rd204, %rd3, %rd203;
	ld.global.u32 	%r305, [%rd204];
	min.u32 	%r306, %r305, %r304;
	add.s64 	%rd205, %rd265, 4;
	and.b64  	%rd206, %rd205, 4294967295;
	mul.lo.s64 	%rd207, %rd206, %rd91;
	shl.b64 	%rd208, %rd207, 2;
	add.s64 	%rd209, %rd3, %rd208;
	ld.global.u32 	%r307, [%rd209];
	min.u32 	%r308, %r307, %r306;
	add.s64 	%rd210, %rd265, 5;
	and.b64  	%rd211, %rd210, 4294967295;
	mul.lo.s64 	%rd212, %rd211, %rd91;
	shl.b64 	%rd213, %rd212, 2;
	add.s64 	%rd214, %rd3, %rd213;
	ld.global.u32 	%r309, [%rd214];
	min.u32 	%r310, %r309, %r308;
	add.s64 	%rd215, %rd265, 6;
	and.b64  	%rd216, %rd215, 4294967295;
	mul.lo.s64 	%rd217, %rd216, %rd91;
	shl.b64 	%rd218, %rd217, 2;
	add.s64 	%rd219, %rd3, %rd218;
	ld.global.u32 	%r311, [%rd219];
	min.u32 	%r312, %r311, %r310;
	add.s64 	%rd220, %rd265, 7;
	and.b64  	%rd221, %rd220, 4294967295;
	mul.lo.s64 	%rd222, %rd221, %rd91;
	shl.b64 	%rd223, %rd222, 2;
	add.s64 	%rd224, %rd3, %rd223;
	ld.global.u32 	%r313, [%rd224];
	min.u32 	%r332, %r313, %r312;
	add.s64 	%rd225, %rd265, 8;
	and.b64  	%rd265, %rd225, 4294967295;
$L__BB1_10:
	setp.eq.s64 	%p46, %rd11, 0;
	@%p46 bra 	$L__BB1_17;
	setp.lt.u64 	%p47, %rd9, 3;
	@%p47 bra 	$L__BB1_13;
	mul.lo.s64 	%rd226, %rd265, %rd91;
	shl.b64 	%rd227, %rd226, 2;
	add.s64 	%rd228, %rd3, %rd227;
	ld.global.u32 	%r315, [%rd228];
	min.u32 	%r316, %r315, %r332;
	add.s64 	%rd229, %rd265, 1;
	and.b64  	%rd230, %rd229, 4294967295;
	mul.lo.s64 	%rd231, %rd230, %rd91;
	shl.b64 	%rd232, %rd231, 2;
	add.s64 	%rd233, %rd3, %rd232;
	ld.global.u32 	%r317, [%rd233];
	min.u32 	%r318, %r317, %r316;
	add.s64 	%rd234, %rd265, 2;
	and.b64  	%rd235, %rd234, 4294967295;
	mul.lo.s64 	%rd236, %rd235, %rd91;
	shl.b64 	%rd237, %rd236, 2;
	add.s64 	%rd238, %rd3, %rd237;
	ld.global.u32 	%r319, [%rd238];
	min.u32 	%r320, %r319, %r318;
	add.s64 	%rd239, %rd265, 3;
	and.b64  	%rd240, %rd239, 4294967295;
	mul.lo.s64 	%rd241, %rd240, %rd91;
	shl.b64 	%rd242, %rd241, 2;
	add.s64 	%rd243, %rd3, %rd242;
	ld.global.u32 	%r321, [%rd243];
	min.u32 	%r332, %r321, %r320;
	add.s64 	%rd244, %rd265, 4;
	and.b64  	%rd265, %rd244, 4294967295;
$L__BB1_13:
	setp.eq.s64 	%p48, %rd12, 0;
	@%p48 bra 	$L__BB1_17;
	setp.eq.s64 	%p49, %rd12, 1;
	mul.lo.s64 	%rd245, %rd265, %rd91;
	shl.b64 	%rd246, %rd245, 2;
	add.s64 	%rd247, %rd3, %rd246;
	ld.global.u32 	%r322, [%rd247];
	min.u32 	%r332, %r322, %r332;
	@%p49 bra 	$L__BB1_17;
	setp.eq.s64 	%p50, %rd12, 2;
	add.s64 	%rd248, %rd265, 1;
	and.b64  	%rd249, %rd248, 4294967295;
	mul.lo.s64 	%rd250, %rd249, %rd91;
	shl.b64 	%rd251, %rd250, 2;
	add.s64 	%rd252, %rd3, %rd251;
	ld.global.u32 	%r323, [%rd252];
	min.u32 	%r332, %r323, %r332;
	@%p50 bra 	$L__BB1_17;
	add.s64 	%rd253, %rd265, 2;
	and.b64  	%rd254, %rd253, 4294967295;
	mul.lo.s64 	%rd255, %rd254, %rd91;
	shl.b64 	%rd256, %rd255, 2;
	add.s64 	%rd257, %rd3, %rd256;
	ld.global.u32 	%r324, [%rd257];
	min.u32 	%r332, %r324, %r332;
$L__BB1_17:
	shl.b64 	%rd258, %rd4, 2;
	add.s64 	%rd259, %rd2, %rd258;
	st.global.u32 	[%rd259], %r332;
	add.s64 	%rd4, %rd4, 1;
	setp.lt.u64 	%p51, %rd4, %rd5;
	@%p51 bra 	$L__BB1_4;
	bra.uni 	$L__BB1_79;
$L__BB1_18:
	and.b64  	%rd28, %rd92, 15;
	and.b64  	%rd29, %rd92, 7;
	and.b64  	%rd30, %rd92, 4294967280;
	and.b64  	%rd31, %rd92, 3;
	cvt.u32.u64 	%r198, %rd91;
$L__BB1_19:
	ld.param.u64 	%rd261, [_Z6searchPjmmS_mmS_mS_Pv_param_0];
	setp.lt.u64 	%p20, %rd6, 16;
	cvta.to.global.u64 	%rd125, %rd261;
	shl.b64 	%rd126, %rd4, 2;
	add.s64 	%rd127, %rd125, %rd126;
	ld.global.u32 	%r16, [%rd127];
	mov.b32 	%r340, 0;
	mov.b64 	%rd271, 0;
	@%p20 bra 	$L__BB1_22;
	mov.b32 	%r340, 0;
	mov.b64 	%rd269, 0;
$L__BB1_21:
	.pragma "nounroll";
	shl.b64 	%rd129, %rd269, 2;
	add.s64 	%rd130, %rd1, %rd129;
	ld.global.u32 	%r140, [%rd130];
	mad.lo.s32 	%r141, %r140, %r16, %r340;
	ld.global.u32 	%r142, [%rd130+4];
	mad.lo.s32 	%r143, %r142, %r16, %r141;
	ld.global.u32 	%r144, [%rd130+8];
	mad.lo.s32 	%r145, %r144, %r16, %r143;
	ld.global.u32 	%r146, [%rd130+12];
	mad.lo.s32 	%r147, %r146, %r16, %r145;
	ld.global.u32 	%r148, [%rd130+16];
	mad.lo.s32 	%r149, %r148, %r16, %r147;
	ld.global.u32 	%r150, [%rd130+20];
	mad.lo.s32 	%r151, %r150, %r16, %r149;
	ld.global.u32 	%r152, [%rd130+24];
	mad.lo.s32 	%r153, %r152, %r16, %r151;
	ld.global.u32 	%r154, [%rd130+28];
	mad.lo.s32 	%r155, %r154, %r16, %r153;
	ld.global.u32 	%r156, [%rd130+32];
	mad.lo.s32 	%r157, %r156, %r16, %r155;
	ld.global.u32 	%r158, [%rd130+36];
	mad.lo.s32 	%r159, %r158, %r16, %r157;
	ld.global.u32 	%r160, [%rd130+40];
	mad.lo.s32 	%r161, %r160, %r16, %r159;
	ld.global.u32 	%r162, [%rd130+44];
	mad.lo.s32 	%r163, %r162, %r16, %r161;
	ld.global.u32 	%r164, [%rd130+48];
	mad.lo.s32 	%r165, %r164, %r16, %r163;
	ld.global.u32 	%r166, [%rd130+52];
	mad.lo.s32 	%r167, %r166, %r16, %r165;
	ld.global.u32 	%r168, [%rd130+56];
	mad.lo.s32 	%r169, %r168, %r16, %r167;
	ld.global.u32 	%r170, [%rd130+60];
	mad.lo.s32 	%r340, %r170, %r16, %r169;
	add.s64 	%rd269, %rd269, 16;
	setp.ne.s64 	%p21, %rd269, %rd30;
	mov.u64 	%rd271, %rd30;
	@%p21 bra 	$L__BB1_21;
$L__BB1_22:
	setp.eq.s64 	%p22, %rd28, 0;
	@%p22 bra 	$L__BB1_32;
	add.s64 	%rd131, %rd28, -1;
	setp.lt.u64 	%p23, %rd131, 7;
	@%p23 bra 	$L__BB1_25;
	shl.b64 	%rd132, %rd271, 2;
	add.s64 	%rd133, %rd1, %rd132;
	ld.global.u32 	%r172, [%rd133];
	mad.lo.s32 	%r173, %r172, %r16, %r340;
	ld.global.u32 	%r174, [%rd133+4];
	mad.lo.s32 	%r175, %r174, %r16, %r173;
	ld.global.u32 	%r176, [%rd133+8];
	mad.lo.s32 	%r177, %r176, %r16, %r175;
	ld.global.u32 	%r178, [%rd133+12];
	mad.lo.s32 	%r179, %r178, %r16, %r177;
	ld.global.u32 	%r180, [%rd133+16];
	mad.lo.s32 	%r181, %r180, %r16, %r179;
	ld.global.u32 	%r182, [%rd133+20];
	mad.lo.s32 	%r183, %r182, %r16, %r181;
	ld.global.u32 	%r184, [%rd133+24];
	mad.lo.s32 	%r185, %r184, %r16, %r183;
	ld.global.u32 	%r186, [%rd133+28];
	mad.lo.s32 	%r340, %r186, %r16, %r185;
	add.s64 	%rd271, %rd271, 8;
$L__BB1_25:
	setp.eq.s64 	%p24, %rd29, 0;
	@%p24 bra 	$L__BB1_32;
	add.s64 	%rd134, %rd29, -1;
	setp.lt.u64 	%p25, %rd134, 3;
	@%p25 bra 	$L__BB1_28;
	shl.b64 	%rd135, %rd271, 2;
	add.s64 	%rd136, %rd1, %rd135;
	ld.global.u32 	%r188, [%rd136];
	mad.lo.s32 	%r189, %r188, %r16, %r340;
	ld.global.u32 	%r190, [%rd136+4];
	mad.lo.s32 	%r191, %r190, %r16, %r189;
	ld.global.u32 	%r192, [%rd136+8];
	mad.lo.s32 	%r193, %r192, %r16, %r191;
	ld.global.u32 	%r194, [%rd136+12];
	mad.lo.s32 	%r340, %r194, %r16, %r193;
	add.s64 	%rd271, %rd271, 4;
$L__BB1_28:
	setp.eq.s64 	%p26, %rd31, 0;
	@%p26 bra 	$L__BB1_32;
	setp.eq.s64 	%p27, %rd31, 1;
	shl.b64 	%rd137, %rd271, 2;
	add.s64 	%rd40, %rd1, %rd137;
	ld.global.u32 	%r195, [%rd40];
	mad.lo.s32 	%r340, %r195, %r16, %r340;
	@%p27 bra 	$L__BB1_32;
	setp.eq.s64 	%p28, %rd31, 2;
	ld.global.u32 	%r196, [%rd40+4];
	mad.lo.s32 	%r340, %r196, %r16, %r340;
	@%p28 bra 	$L__BB1_32;
	ld.global.u32 	%r197, [%rd40+8];
	mad.lo.s32 	%r340, %r197, %r16, %r340;
$L__BB1_32:
	cvt.u64.u32 	%rd41, %r340;
	and.b64  	%rd138, %rd91, -4294967296;
	setp.ne.s64 	%p29, %rd138, 0;
	@%p29 bra 	$L__BB1_34;
	cvt.u32.u64 	%r199, %rd41;
	rem.u32 	%r200, %r199, %r198;
	cvt.u64.u32 	%rd273, %r200;
	bra.uni 	$L__BB1_35;
$L__BB1_34:
	rem.u64 	%rd273, %rd41, %rd91;
$L__BB1_35:
	shl.b64 	%rd140, %rd273, 2;
	add.s64 	%rd141, %rd3, %rd140;
	ld.global.u32 	%r341, [%rd141];
	mov.b64 	%rd274, 1;
$L__BB1_36:
	mul.lo.s64 	%rd46, %rd274, %rd92;
	mov.b32 	%r349, 0;
	mov.b64 	%rd277, 0;
	@%p20 bra 	$L__BB1_39;
	mov.b32 	%r349, 0;
	mov.b64 	%rd275, 0;
$L__BB1_38:
	.pragma "nounroll";
	add.s64 	%rd144, %rd275, %rd46;
	shl.b64 	%rd145, %rd144, 2;
	add.s64 	%rd146, %rd1, %rd145;
	ld.global.u32 	%r204, [%rd146];
	mad.lo.s32 	%r205, %r204, %r16, %r349;
	ld.global.u32 	%r206, [%rd146+4];
	mad.lo.s32 	%r207, %r206, %r16, %r205;
	ld.global.u32 	%r208, [%rd146+8];
	mad.lo.s32 	%r209, %r208, %r16, %r207;
	ld.global.u32 	%r210, [%rd146+12];
	mad.lo.s32 	%r211, %r210, %r16, %r209;
	ld.global.u32 	%r212, [%rd146+16];
	mad.lo.s32 	%r213, %r212, %r16, %r211;
	ld.global.u32 	%r214, [%rd146+20];
	mad.lo.s32 	%r215, %r214, %r16, %r213;
	ld.global.u32 	%r216, [%rd146+24];
	mad.lo.s32 	%r217, %r216, %r16, %r215;
	ld.global.u32 	%r218, [%rd146+28];
	mad.lo.s32 	%r219, %r218, %r16, %r217;
	ld.global.u32 	%r220, [%rd146+32];
	mad.lo.s32 	%r221, %r220, %r16, %r219;
	ld.global.u32 	%r222, [%rd146+36];
	mad.lo.s32 	%r223, %r222, %r16, %r221;
	ld.global.u32 	%r224, [%rd146+40];
	mad.lo.s32 	%r225, %r224, %r16, %r223;
	ld.global.u32 	%r226, [%rd146+44];
	mad.lo.s32 	%r227, %r226, %r16, %r225;
	ld.global.u32 	%r228, [%rd146+48];
	mad.lo.s32 	%r229, %r228, %r16, %r227;
	ld.global.u32 	%r230, [%rd146+52];
	mad.lo.s32 	%r231, %r230, %r16, %r229;
	ld.global.u32 	%r232, [%rd146+56];
	mad.lo.s32 	%r233, %r232, %r16, %r231;
	ld.global.u32 	%r234, [%rd146+60];
	mad.lo.s32 	%r349, %r234, %r16, %r233;
	add.s64 	%rd275, %rd275, 16;
	setp.ne.s64 	%p31, %rd275, %rd30;
	mov.u64 	%rd277, %rd30;
	@%p31 bra 	$L__BB1_38;
$L__BB1_39:
	@%p22 bra 	$L__BB1_49;
	add.s64 	%rd147, %rd28, -1;
	setp.lt.u64 	%p33, %rd147, 7;
	@%p33 bra 	$L__BB1_42;
	add.s64 	%rd148, %rd277, %rd46;
	shl.b64 	%rd149, %rd148, 2;
	add.s64 	%rd150, %rd1, %rd149;
	ld.global.u32 	%r236, [%rd150];
	mad.lo.s32 	%r237, %r236, %r16, %r349;
	ld.global.u32 	%r238, [%rd150+4];
	mad.lo.s32 	%r239, %r238, %r16, %r237;
	ld.global.u32 	%r240, [%rd150+8];
	mad.lo.s32 	%r241, %r240, %r16, %r239;
	ld.global.u32 	%r242, [%rd150+12];
	mad.lo.s32 	%r243, %r242, %r16, %r241;
	ld.global.u32 	%r244, [%rd150+16];
	mad.lo.s32 	%r245, %r244, %r16, %r243;
	ld.global.u32 	%r246, [%rd150+20];
	mad.lo.s32 	%r247, %r246, %r16, %r245;
	ld.global.u32 	%r248, [%rd150+24];
	mad.lo.s32 	%r249, %r248, %r16, %r247;
	ld.global.u32 	%r250, [%rd150+28];
	mad.lo.s32 	%r349, %r250, %r16, %r249;
	add.s64 	%rd277, %rd277, 8;
$L__BB1_42:
	setp.eq.s64 	%p34, %rd29, 0;
	@%p34 bra 	$L__BB1_49;
	add.s64 	%rd151, %rd29, -1;
	setp.lt.u64 	%p35, %rd151, 3;
	@%p35 bra 	$L__BB1_45;
	add.s64 	%rd152, %rd277, %rd46;
	shl.b64 	%rd153, %rd152, 2;
	add.s64 	%rd154, %rd1, %rd153;
	ld.global.u32 	%r252, [%rd154];
	mad.lo.s32 	%r253, %r252, %r16, %r349;
	ld.global.u32 	%r254, [%rd154+4];
	mad.lo.s32 	%r255, %r254, %r16, %r253;
	ld.global.u32 	%r256, [%rd154+8];
	mad.lo.s32 	%r257, %r256, %r16, %r255;
	ld.global.u32 	%r258, [%rd154+12];
	mad.lo.s32 	%r349, %r258, %r16, %r257;
	add.s64 	%rd277, %rd277, 4;
$L__BB1_45:
	setp.eq.s64 	%p36, %rd31, 0;
	@%p36 bra 	$L__BB1_49;
	setp.eq.s64 	%p37, %rd31, 1;
	add.s64 	%rd155, %rd277, %rd46;
	shl.b64 	%rd156, %rd155, 2;
	add.s64 	%rd54, %rd1, %rd156;
	ld.global.u32 	%r259, [%rd54];
	mad.lo.s32 	%r349, %r259, %r16, %r349;
	@%p37 bra 	$L__BB1_49;
	setp.eq.s64 	%p38, %rd31, 2;
	ld.global.u32 	%r260, [%rd54+4];
	mad.lo.s32 	%r349, %r260, %r16, %r349;
	@%p38 bra 	$L__BB1_49;
	ld.global.u32 	%r261, [%rd54+8];
	mad.lo.s32 	%r349, %r261, %r16, %r349;
$L__BB1_49:
	cvt.u64.u32 	%rd55, %r349;
	and.b64  	%rd157, %rd91, -4294967296;
	setp.ne.s64 	%p39, %rd157, 0;
	@%p39 bra 	$L__BB1_51;
	cvt.u32.u64 	%r262, %rd91;
	cvt.u32.u64 	%r263, %rd55;
	rem.u32 	%r264, %r263, %r262;
	cvt.u64.u32 	%rd279, %r264;
	bra.uni 	$L__BB1_52;
$L__BB1_51:
	rem.u64 	%rd279, %rd55, %rd91;
$L__BB1_52:
	mad.lo.s64 	%rd158, %rd274, %rd91, %rd279;
	shl.b64 	%rd159, %rd158, 2;
	add.s64 	%rd160, %rd3, %rd159;
	ld.global.u32 	%r265, [%rd160];
	min.u32 	%r341, %r265, %r341;
	add.s64 	%rd274, %rd274, 1;
	setp.gt.u64 	%p40, %rd90, %rd274;
	@%p40 bra 	$L__BB1_36;
	shl.b64 	%rd161, %rd4, 2;
	add.s64 	%rd162, %rd2, %rd161;
	st.global.u32 	[%rd162], %r341;
	add.s64 	%rd4, %rd4, 1;
	setp.lt.u64 	%p41, %rd4, %rd5;
	@%p41 bra 	$L__BB1_19;
	bra.uni 	$L__BB1_79;
$L__BB1_54:
	setp.ne.s64 	%p3, %rd6, 0;
	@%p3 bra 	$L__BB1_61;
	sub.s64 	%rd117, %rd5, %rd4;
	and.b64  	%rd61, %rd117, 3;
	setp.eq.s64 	%p15, %rd61, 0;
	mov.u64 	%rd282, %rd4;
	@%p15 bra 	$L__BB1_58;
	ld.global.u32 	%r48, [%rd3];
	mov.b64 	%rd281, 0;
	mov.u64 	%rd282, %rd4;
$L__BB1_57:
	.pragma "nounroll";
	shl.b64 	%rd119, %rd282, 2;
	add.s64 	%rd120, %rd2, %rd119;
	st.global.u32 	[%rd120], %r48;
	add.s64 	%rd282, %rd282, 1;
	add.s64 	%rd281, %rd281, 1;
	setp.ne.s64 	%p16, %rd281, %rd61;
	@%p16 bra 	$L__BB1_57;
$L__BB1_58:
	sub.s64 	%rd121, %rd4, %rd5;
	setp.gt.u64 	%p17, %rd121, -4;
	@%p17 bra 	$L__BB1_79;
	ld.global.u32 	%r350, [%rd3];
$L__BB1_60:
	shl.b64 	%rd122, %rd282, 2;
	add.s64 	%rd123, %rd2, %rd122;
	st.global.u32 	[%rd123], %r350;
	ld.global.u32 	%r136, [%rd3];
	st.global.u32 	[%rd123+4], %r136;
	st.global.u32 	[%rd123+8], %r136;
	ld.global.u32 	%r350, [%rd3];
	st.global.u32 	[%rd123+12], %r350;
	add.s64 	%rd282, %rd282, 4;
	setp.lt.u64 	%p18, %rd282, %rd5;
	@%p18 bra 	$L__BB1_60;
	bra.uni 	$L__BB1_79;
$L__BB1_61:
	and.b64  	%rd69, %rd92, 15;
	add.s64 	%rd70, %rd69, -1;
	and.b64  	%rd71, %rd92, 7;
	add.s64 	%rd72, %rd71, -1;
	and.b64  	%rd73, %rd92, 4294967280;
	and.b64  	%rd74, %rd92, 3;
	cvt.u32.u64 	%r132, %rd91;
$L__BB1_62:
	ld.param.u64 	%rd260, [_Z6searchPjmmS_mmS_mS_Pv_param_0];
	setp.lt.u64 	%p4, %rd6, 16;
	cvta.to.global.u64 	%rd101, %rd260;
	shl.b64 	%rd102, %rd4, 2;
	add.s64 	%rd103, %rd101, %rd102;
	ld.global.u32 	%r52, [%rd103];
	mov.b32 	%r358, 0;
	mov.b64 	%rd287, 0;
	@%p4 bra 	$L__BB1_65;
	mov.b32 	%r358, 0;
	mov.b64 	%rd285, 0;
$L__BB1_64:
	.pragma "nounroll";
	shl.b64 	%rd105, %rd285, 2;
	add.s64 	%rd106, %rd1, %rd105;
	ld.global.u32 	%r74, [%rd106];
	mad.lo.s32 	%r75, %r74, %r52, %r358;
	ld.global.u32 	%r76, [%rd106+4];
	mad.lo.s32 	%r77, %r76, %r52, %r75;
	ld.global.u32 	%r78, [%rd106+8];
	mad.lo.s32 	%r79, %r78, %r52, %r77;
	ld.global.u32 	%r80, [%rd106+12];
	mad.lo.s32 	%r81, %r80, %r52, %r79;
	ld.global.u32 	%r82, [%rd106+16];
	mad.lo.s32 	%r83, %r82, %r52, %r81;
	ld.global.u32 	%r84, [%rd106+20];
	mad.lo.s32 	%r85, %r84, %r52, %r83;
	ld.global.u32 	%r86, [%rd106+24];
	mad.lo.s32 	%r87, %r86, %r52, %r85;
	ld.global.u32 	%r88, [%rd106+28];
	mad.lo.s32 	%r89, %r88, %r52, %r87;
	ld.global.u32 	%r90, [%rd106+32];
	mad.lo.s32 	%r91, %r90, %r52, %r89;
	ld.global.u32 	%r92, [%rd106+36];
	mad.lo.s32 	%r93, %r92, %r52, %r91;
	ld.global.u32 	%r94, [%rd106+40];
	mad.lo.s32 	%r95, %r94, %r52, %r93;
	ld.global.u32 	%r96, [%rd106+44];
	mad.lo.s32 	%r97, %r96, %r52, %r95;
	ld.global.u32 	%r98, [%rd106+48];
	mad.lo.s32 	%r99, %r98, %r52, %r97;
	ld.global.u32 	%r100, [%rd106+52];
	mad.lo.s32 	%r101, %r100, %r52, %r99;
	ld.global.u32 	%r102, [%rd106+56];
	mad.lo.s32 	%r103, %r102, %r52, %r101;
	ld.global.u32 	%r104, [%rd106+60];
	mad.lo.s32 	%r358, %r104, %r52, %r103;
	add.s64 	%rd285, %rd285, 16;
	setp.ne.s64 	%p5, %rd285, %rd73;
	mov.u64 	%rd287, %rd73;
	@%p5 bra 	$L__BB1_64;
$L__BB1_65:
	setp.eq.s64 	%p6, %rd69, 0;
	@%p6 bra 	$L__BB1_75;
	setp.lt.u64 	%p7, %rd70, 7;
	@%p7 bra 	$L__BB1_68;
	shl.b64 	%rd107, %rd287, 2;
	add.s64 	%rd108, %rd1, %rd107;
	ld.global.u32 	%r106, [%rd108];
	mad.lo.s32 	%r107, %r106, %r52, %r358;
	ld.global.u32 	%r108, [%rd108+4];
	mad.lo.s32 	%r109, %r108, %r52, %r107;
	ld.global.u32 	%r110, [%rd108+8];
	mad.lo.s32 	%r111, %r110, %r52, %r109;
	ld.global.u32 	%r112, [%rd108+12];
	mad.lo.s32 	%r113, %r112, %r52, %r111;
	ld.global.u32 	%r114, [%rd108+16];
	mad.lo.s32 	%r115, %r114, %r52, %r113;
	ld.global.u32 	%r116, [%rd108+20];
	mad.lo.s32 	%r117, %r116, %r52, %r115;
	ld.global.u32 	%r118, [%rd108+24];
	mad.lo.s32 	%r119, %r118, %r52, %r117;
	ld.global.u32 	%r120, [%rd108+28];
	mad.lo.s32 	%r358, %r120, %r52, %r119;
	add.s64 	%rd287, %rd287, 8;
$L__BB1_68:
	setp.eq.s64 	%p8, %rd71, 0;
	@%p8 bra 	$L__BB1_75;
	setp.lt.u64 	%p9, %rd72, 3;
	@%p9 bra 	$L__BB1_71;
	shl.b64 	%rd109, %rd287, 2;
	add.s64 	%rd110, %rd1, %rd109;
	ld.global.u32 	%r122, [%rd110];
	mad.lo.s32 	%r123, %r122, %r52, %r358;
	ld.global.u32 	%r124, [%rd110+4];
	mad.lo.s32 	%r125, %r124, %r52, %r123;
	ld.global.u32 	%r126, [%rd110+8];
	mad.lo.s32 	%r127, %r126, %r52, %r125;
	ld.global.u32 	%r128, [%rd110+12];
	mad.lo.s32 	%r358, %r128, %r52, %r127;
	add.s64 	%rd287, %rd287, 4;
$L__BB1_71:
	setp.eq.s64 	%p10, %rd74, 0;
	@%p10 bra 	$L__BB1_75;
	setp.eq.s64 	%p11, %rd74, 1;
	shl.b64 	%rd111, %rd287, 2;
	add.s64 	%rd83, %rd1, %rd111;
	ld.global.u32 	%r129, [%rd83];
	mad.lo.s32 	%r358, %r129, %r52, %r358;
	@%p11 bra 	$L__BB1_75;
	setp.eq.s64 	%p12, %rd74, 2;
	ld.global.u32 	%r130, [%rd83+4];
	mad.lo.s32 	%r358, %r130, %r52, %r358;
	@%p12 bra 	$L__BB1_75;
	ld.global.u32 	%r131, [%rd83+8];
	mad.lo.s32 	%r358, %r131, %r52, %r358;
$L__BB1_75:
	cvt.u64.u32 	%rd84, %r358;
	and.b64  	%rd112, %rd91, -4294967296;
	setp.ne.s64 	%p13, %rd112, 0;
	@%p13 bra 	$L__BB1_77;
	cvt.u32.u64 	%r133, %rd84;
	rem.u32 	%r134, %r133, %r132;
	cvt.u64.u32 	%rd289, %r134;
	bra.uni 	$L__BB1_78;
$L__BB1_77:
	rem.u64 	%rd289, %rd84, %rd91;
$L__BB1_78:
	shl.b64 	%rd113, %rd289, 2;
	add.s64 	%rd114, %rd3, %rd113;
	ld.global.u32 	%r135, [%rd114];
	shl.b64 	%rd115, %rd4, 2;
	add.s64 	%rd116, %rd2, %rd115;
	st.global.u32 	[%rd116], %r135;
	add.s64 	%rd4, %rd4, 1;
	setp.lt.u64 	%p14, %rd4, %rd5;
	@%p14 bra 	$L__BB1_62;
$L__BB1_79:
	ret;

}
	// .globl	_Z6randomPjmm
.visible .entry _Z6randomPjmm(
	.param .u64 .ptr .align 1 _Z6randomPjmm_param_0,
	.param .u64 _Z6randomPjmm_param_1,
	.param .u64 _Z6randomPjmm_param_2
)
{
	.reg .pred 	%p<6>;
	.reg .b32 	%r<15>;
	.reg .b64 	%rd<33>;

	ld.param.u64 	%rd18, [_Z6randomPjmm_param_0];
	ld.param.u64 	%rd19, [_Z6randomPjmm_param_1];
	ld.param.u64 	%rd20, [_Z6randomPjmm_param_2];
	cvta.to.global.u64 	%rd1, %rd18;
	mov.u32 	%r1, %ctaid.x;
	mov.u32 	%r2, %ntid.x;
	mov.u32 	%r3, %tid.x;
	mad.lo.s32 	%r4, %r1, %r2, %r3;
	cvt.u64.u32 	%rd21, %r4;
	mul.lo.s64 	%rd2, %rd20, %rd21;
	add.s64 	%rd22, %rd2, %rd20;
	min.u64 	%rd3, %rd22, %rd19;
	setp.ge.u64 	%p1, %rd2, %rd3;
	@%p1 bra 	$L__BB2_7;
	sub.s64 	%rd23, %rd3, %rd2;
	and.b64  	%rd4, %rd23, 3;
	setp.eq.s64 	%p2, %rd4, 0;
	mov.u64 	%rd32, %rd2;
	@%p2 bra 	$L__BB2_4;
	shl.b64 	%rd24, %rd2, 2;
	add.s64 	%rd29, %rd1, %rd24;
	neg.s64 	%rd28, %rd4;
	add.s64 	%rd32, %rd2, %rd4;
$L__BB2_3:
	.pragma "nounroll";
	ld.global.u32 	%r5, [%rd29];
	mul.lo.s32 	%r6, %r5, 17;
	st.global.u32 	[%rd29], %r6;
	add.s64 	%rd29, %rd29, 4;
	add.s64 	%rd28, %rd28, 1;
	setp.ne.s64 	%p3, %rd28, 0;
	@%p3 bra 	$L__BB2_3;
$L__BB2_4:
	sub.s64 	%rd25, %rd2, %rd3;
	setp.gt.u64 	%p4, %rd25, -4;
	@%p4 bra 	$L__BB2_7;
	shl.b64 	%rd26, %rd32, 2;
	add.s64 	%rd27, %rd26, %rd1;
	add.s64 	%rd31, %rd27, 8;
$L__BB2_6:
	ld.global.u32 	%r7, [%rd31+-8];
	mul.lo.s32 	%r8, %r7, 17;
	st.global.u32 	[%rd31+-8], %r8;
	ld.global.u32 	%r9, [%rd31+-4];
	mul.lo.s32 	%r10, %r9, 17;
	st.global.u32 	[%rd31+-4], %r10;
	ld.global.u32 	%r11, [%rd31];
	mul.lo.s32 	%r12, %r11, 17;
	st.global.u32 	[%rd31], %r12;
	ld.global.u32 	%r13, [%rd31+4];
	mul.lo.s32 	%r14, %r13, 17;
	st.global.u32 	[%rd31+4], %r14;
	add.s64 	%rd32, %rd32, 4;
	add.s64 	%rd31, %rd31, 16;
	setp.lt.u64 	%p5, %rd32, %rd3;
	@%p5 bra 	$L__BB2_6;
$L__BB2_7:
	ret;

}
	// .globl	_Z4testv
.visible .entry _Z4testv()
{
	.reg .b32 	%r<3>;
	.reg .b64 	%rd<3>;

	mov.u64 	%rd1, $str;
	cvta.global.u64 	%rd2, %rd1;
	{ // callseq 0, 0
	.param .b64 param0;
	st.param.b64 	[param0], %rd2;
	.param .b64 param1;
	st.param.b64 	[param1], 0;
	.param .b32 retval0;
	call.uni (retval0), 
	vprintf, 
	(
	param0, 
	param1
	);
	ld.param.b32 	%r1, [retval0];
	} // callseq 0
	ret;

}


// ===== COMPILED SASS (sm_100) =====

	.target	sm_100

	.elftype	@"ET_EXEC"


//--------------------- .note.nv.tkinfo           --------------------------
	.section	.note.nv.tkinfo,"",@"SHT_NOTE"
	.sectionflags	@"SHF_NOTE_NV_TKINFO"
	.tkinfo
        /*0018*/ 	.word	0x00000002
        /*0030*/ 	.string	""
        /*0030*/ 	.string	"ptxas"
        /*0030*/ 	.string	"Cuda compilation tools, release 13.0, V13.0.88"
        /*0030*/ 	.string	"Build cuda_13.0.r13.0/compiler.36424714_0"
        /*0030*/ 	.string	"-arch sm_100 -m 64 "



//--------------------- .note.nv.cuinfo           --------------------------
	.section	.note.nv.cuinfo,"",@"SHT_NOTE"
	.sectionflags	@"SHF_NOTE_NV_CUINFO"
        /*0018*/ 	.short	0x0002
        /*001a*/ 	.short	0x0064
        /*001c*/ 	.short	0x0082
	.zero		2


//--------------------- .nv.info                  --------------------------
	.section	.nv.info,"",@"SHT_CUDA_INFO"
	.align	4


	//----- nvinfo : EIATTR_REGCOUNT
	.align		4
        /*0000*/ 	.byte	0x04, 0x2f
        /*0002*/ 	.short	(.L_2 - .L_1)
	.align		4
.L_1:
        /*0004*/ 	.word	index@(_Z6insertPjmmS_mmS_mPv)
        /*0008*/ 	.word	0x0000001f


	//----- nvinfo : EIATTR_FRAME_SIZE
	.align		4
.L_2:
        /*000c*/ 	.byte	0x04, 0x11
        /*000e*/ 	.short	(.L_4 - .L_3)
	.align		4
.L_3:
        /*0010*/ 	.word	index@($__internal_1_$__cuda_sm20_rem_u64)
        /*0014*/ 	.word	0x00000000


	//----- nvinfo : EIATTR_FRAME_SIZE
	.align		4
.L_4:
        /*0018*/ 	.byte	0x04, 0x11
        /*001a*/ 	.short	(.L_6 - .L_5)
	.align		4
.L_5:
        /*001c*/ 	.word	index@(_Z6insertPjmmS_mmS_mPv)
        /*0020*/ 	.word	0x00000000


	//----- nvinfo : EIATTR_REGCOUNT
	.align		4
.L_6:
        /*0024*/ 	.byte	0x04, 0x2f
        /*0026*/ 	.short	(.L_8 - .L_7)
	.align		4
.L_7:
        /*0028*/ 	.word	index@(_Z6searchPjmmS_mmS_mS_Pv)
        /*002c*/ 	.word	0x00000020


	//----- nvinfo : EIATTR_FRAME_SIZE
	.align		4
.L_8:
        /*0030*/ 	.byte	0x04, 0x11
        /*0032*/ 	.short	(.L_10 - .L_9)
	.align		4
.L_9:
        /*0034*/ 	.word	index@($__internal_0_$__cuda_sm20_rem_u64)
        /*0038*/ 	.word	0x00000000


	//----- nvinfo : EIATTR_FRAME_SIZE
	.align		4
.L_10:
        /*003c*/ 	.byte	0x04, 0x11
        /*003e*/ 	.short	(.L_12 - .L_11)
	.align		4
.L_11:
        /*0040*/ 	.word	index@(_Z6searchPjmmS_mmS_mS_Pv)
        /*0044*/ 	.word	0x00000000


	//----- nvinfo : EIATTR_REGCOUNT
	.align		4
.L_12:
        /*0048*/ 	.byte	0x04, 0x2f
        /*004a*/ 	.short	(.L_14 - .L_13)
	.align		4
.L_13:
        /*004c*/ 	.word	index@(_Z6randomPjmm)
        /*0050*/ 	.word	0x00000020


	//----- nvinfo : EIATTR_FRAME_SIZE
	.align		4
.L_14:
        /*0054*/ 	.byte	0x04, 0x11
        /*0056*/ 	.short	(.L_16 - .L_15)
	.align		4
.L_15:
        /*0058*/ 	.word	index@(_Z6randomPjmm)
        /*005c*/ 	.word	0x00000000


	//----- nvinfo : EIATTR_REGCOUNT
	.align		4
.L_16:
        /*0060*/ 	.byte	0x04, 0x2f
        /*0062*/ 	.short	(.L_18 - .L_17)
	.align		4
.L_17:
        /*0064*/ 	.word	index@(_Z4testv)
        /*0068*/ 	.word	0x00000018


	//----- nvinfo : EIATTR_FRAME_SIZE
	.align		4
.L_18:
        /*006c*/ 	.byte	0x04, 0x11
        /*006e*/ 	.short	(.L_20 - .L_19)
	.align		4
.L_19:
        /*0070*/ 	.word	index@(_Z4testv)
        /*0074*/ 	.word	0x00000000


	//----- nvinfo : EIATTR_MIN_STACK_SIZE
	.align		4
.L_20:
        /*0078*/ 	.byte	0x04, 0x12
        /*007a*/ 	.short	(.L_22 - .L_21)
	.align		4
.L_21:
        /*007c*/ 	.word	index@(_Z4testv)
        /*0080*/ 	.word	0x00000000


	//----- nvinfo : EIATTR_MIN_STACK_SIZE
	.align		4
.L_22:
        /*0084*/ 	.byte	0x04, 0x12
        /*0086*/ 	.short	(.L_24 - .L_23)
	.align		4
.L_23:
        /*0088*/ 	.word	index@(_Z6randomPjmm)
        /*008c*/ 	.word	0x00000000


	//----- nvinfo : EIATTR_MIN_STACK_SIZE
	.align		4
.L_24:
        /*0090*/ 	.byte	0x04, 0x12
        /*0092*/ 	.short	(.L_26 - .L_25)
	.align		4
.L_25:
        /*0094*/ 	.word	index@(_Z6searchPjmmS_mmS_mS_Pv)
        /*0098*/ 	.word	0x00000000


	//----- nvinfo : EIATTR_MIN_STACK_SIZE
	.align		4
.L_26:
        /*009c*/ 	.byte	0x04, 0x12
        /*009e*/ 	.short	(.L_28 - .L_27)
	.align		4
.L_27:
        /*00a0*/ 	.word	index@(_Z6insertPjmmS_mmS_mPv)
        /*00a4*/ 	.word	0x00000000
.L_28:


//--------------------- .nv.compat                --------------------------
	.section	.nv.compat,"",@"SHT_CUDA_COMPAT_INFO"
	.align	4
        /*0000*/ 	.byte	0x02, 0x09, 0x00, 0x00, 0x02, 0x02, 0x01, 0x00, 0x02, 0x05, 0x05, 0x00, 0x03, 0x07, 0x01, 0x01
        /*0010*/ 	.byte	0x02, 0x03, 0x00, 0x00, 0x02, 0x06, 0x01, 0x00, 0x04, 0x0b, 0x08, 0x00, 0x09, 0x00, 0x00, 0x00
        /*0020*/ 	.byte	0x00, 0x00, 0x00, 0x00


//--------------------- .nv.info._Z4testv         --------------------------
	.section	.nv.info._Z4testv,"",@"SHT_CUDA_INFO"
	.sectionflags	@""
	.align	4


	//----- nvinfo : EIATTR_CUDA_API_VERSION
	.align		4
        /*0000*/ 	.byte	0x04, 0x37
        /*0002*/ 	.short	(.L_30 - .L_29)
.L_29:
        /*0004*/ 	.word	0x00000082


	//----- nvinfo : EIATTR_SPARSE_MMA_MASK
	.align		4
.L_30:
        /*0008*/ 	.byte	0x03, 0x50
        /*000a*/ 	.short	0x0000


	//----- nvinfo : EIATTR_MAXREG_COUNT
	.align		4
        /*000c*/ 	.byte	0x03, 0x1b
        /*000e*/ 	.short	0x00ff


	//----- nvinfo : EIATTR_EXTERNS
	.align		4
        /*0010*/ 	.byte	0x04, 0x0f
        /*0012*/ 	.short	(.L_32 - .L_31)


	//   ....[0]....
	.align		4
.L_31:
        /*0014*/ 	.word	index@(vprintf)


	//----- nvinfo : EIATTR_MERCURY_ISA_VERSION
	.align		4
.L_32:
        /*0018*/ 	.byte	0x03, 0x5f
        /*001a*/ 	.short	0x0101


	//----- nvinfo : EIATTR_VRC_CTA_INIT_COUNT
	.align		4
        /*001c*/ 	.byte	0x02, 0x4a
	.zero		1
	.zero		1


	//----- nvinfo : EIATTR_SYSCALL_OFFSETS
	.align		4
        /*0020*/ 	.byte	0x04, 0x46
        /*0022*/ 	.short	(.L_34 - .L_33)


	//   ....[0]....
.L_33:
        /*0024*/ 	.word	0x00000080


	//----- nvinfo : EIATTR_EXIT_INSTR_OFFSETS
	.align		4
.L_34:
        /*0028*/ 	.byte	0x04, 0x1c
        /*002a*/ 	.short	(.L_36 - .L_35)


	//   ....[0]....
.L_35:
        /*002c*/ 	.word	0x00000090


	//----- nvinfo : EIATTR_SW_WAR
	.align		4
.L_36:
        /*0030*/ 	.byte	0x04, 0x36
        /*0032*/ 	.short	(.L_38 - .L_37)
.L_37:
        /*0034*/ 	.word	0x00000008
.L_38:


//--------------------- .nv.info._Z6randomPjmm    --------------------------
	.section	.nv.info._Z6randomPjmm,"",@"SHT_CUDA_INFO"
	.sectionflags	@""
	.align	4


	//----- nvinfo : EIATTR_CUDA_API_VERSION
	.align		4
        /*0000*/ 	.byte	0x04, 0x37
        /*0002*/ 	.short	(.L_40 - .L_39)
.L_39:
        /*0004*/ 	.word	0x00000082


	//----- nvinfo : EIATTR_KPARAM_INFO
	.align		4
.L_40:
        /*0008*/ 	.byte	0x04, 0x17
        /*000a*/ 	.short	(.L_42 - .L_41)
.L_41:
        /*000c*/ 	.word	0x00000000
        /*0010*/ 	.short	0x0002
        /*0012*/ 	.short	0x0010
        /*0014*/ 	.byte	0x00, 0xf0, 0x21, 0x00


	//----- nvinfo : EIATTR_KPARAM_INFO
	.align		4
.L_42:
        /*0018*/ 	.byte	0x04, 0x17
        /*001a*/ 	.short	(.L_44 - .L_43)
.L_43:
        /*001c*/ 	.word	0x00000000
        /*0020*/ 	.short	0x0001
        /*0022*/ 	.short	0x0008
        /*0024*/ 	.byte	0x00, 0xf0, 0x21, 0x00


	//----- nvinfo : EIATTR_KPARAM_INFO
	.align		4
.L_44:
        /*0028*/ 	.byte	0x04, 0x17
        /*002a*/ 	.short	(.L_46 - .L_45)
.L_45:
        /*002c*/ 	.word	0x00000000
        /*0030*/ 	.short	0x0000
        /*0032*/ 	.short	0x0000
        /*0034*/ 	.byte	0x00, 0xf5, 0x21, 0x00


	//----- nvinfo : EIATTR_SPARSE_MMA_MASK
	.align		4
.L_46:
        /*0038*/ 	.byte	0x03, 0x50
        /*003a*/ 	.short	0x0000


	//----- nvinfo : EIATTR_MAXREG_COUNT
	.align		4
        /*003c*/ 	.byte	0x03, 0x1b
        /*003e*/ 	.short	0x00ff


	//----- nvinfo : EIATTR_MERCURY_ISA_VERSION
	.align		4
        /*0040*/ 	.byte	0x03, 0x5f
        /*0042*/ 	.short	0x0101


	//----- nvinfo : EIATTR_VRC_CTA_INIT_COUNT
	.align		4
        /*0044*/ 	.byte	0x02, 0x4a
	.zero		1
	.zero		1


	//----- nvinfo : EIATTR_EXIT_INSTR_OFFSETS
	.align		4
        /*0048*/ 	.byte	0x04, 0x1c
        /*004a*/ 	.short	(.L_48 - .L_47)


	//   ....[0]....
.L_47:
        /*004c*/ 	.word	0x00000110


	//   ....[1]....
        /*0050*/ 	.word	0x00000330


	//   ....[2]....
        /*0054*/ 	.word	0x00000bd0


	//   ....[3]....
        /*0058*/ 	.word	0x00000ca0


	//----- nvinfo : EIATTR_CRS_STACK_SIZE
	.align		4
.L_48:
        /*005c*/ 	.byte	0x04, 0x1e
        /*005e*/ 	.short	(.L_50 - .L_49)
.L_49:
        /*0060*/ 	.word	0x00000000


	//----- nvinfo : EIATTR_CBANK_PARAM_SIZE
	.align		4
.L_50:
        /*0064*/ 	.byte	0x03, 0x19
        /*0066*/ 	.short	0x0018


	//----- nvinfo : EIATTR_PARAM_CBANK
	.align		4
        /*0068*/ 	.byte	0x04, 0x0a
        /*006a*/ 	.short	(.L_52 - .L_51)
	.align		4
.L_51:
        /*006c*/ 	.word	index@(.nv.constant0._Z6randomPjmm)
        /*0070*/ 	.short	0x0380
        /*0072*/ 	.short	0x0018


	//----- nvinfo : EIATTR_SW_WAR
	.align		4
.L_52:
        /*0074*/ 	.byte	0x04, 0x36
        /*0076*/ 	.short	(.L_54 - .L_53)
.L_53:
        /*0078*/ 	.word	0x00000008
.L_54:


//--------------------- .nv.info._Z6searchPjmmS_mmS_mS_Pv --------------------------
	.section	.nv.info._Z6searchPjmmS_mmS_mS_Pv,"",@"SHT_CUDA_INFO"
	.sectionflags	@""
	.align	4


	//----- nvinfo : EIATTR_CUDA_API_VERSION
	.align		4
        /*0000*/ 	.byte	0x04, 0x37
        /*0002*/ 	.short	(.L_56 - .L_55)
.L_55:
        /*0004*/ 	.word	0x00000082


	//----- nvinfo : EIATTR_KPARAM_INFO
	.align		4
.L_56:
        /*0008*/ 	.byte	0x04, 0x17
        /*000a*/ 	.short	(.L_58 - .L_57)
.L_57:
        /*000c*/ 	.word	0x00000000
        /*0010*/ 	.short	0x0009
        /*0012*/ 	.short	0x0048
        /*0014*/ 	.byte	0x00, 0xf5, 0x21, 0x00


	//----- nvinfo : EIATTR_KPARAM_INFO
	.align		4
.L_58:
        /*0018*/ 	.byte	0x04, 0x17
        /*001a*/ 	.short	(.L_60 - .L_59)
.L_59:
        /*001c*/ 	.word	0x00000000
        /*0020*/ 	.short	0x0008
        /*0022*/ 	.short	0x0040
        /*0024*/ 	.byte	0x00, 0xf5, 0x21, 0x00


	//----- nvinfo : EIATTR_KPARAM_INFO
	.align		4
.L_60:
        /*0028*/ 	.byte	0x04, 0x17
        /*002a*/ 	.short	(.L_62 - .L_61)
.L_61:
        /*002c*/ 	.word	0x00000000
        /*0030*/ 	.short	0x0007
        /*0032*/ 	.short	0x0038
        /*0034*/ 	.byte	0x00, 0xf0, 0x21, 0x00


	//----- nvinfo : EIATTR_KPARAM_INFO
	.align		4
.L_62:
        /*0038*/ 	.byte	0x04, 0x17
        /*003a*/ 	.short	(.L_64 - .L_63)
.L_63:
        /*003c*/ 	.word	0x00000000
        /*0040*/ 	.short	0x0006
        /*0042*/ 	.short	0x0030
        /*0044*/ 	.byte	0x00, 0xf5, 0x21, 0x00


	//----- nvinfo : EIATTR_KPARAM_INFO
	.align		4
.L_64:
        /*0048*/ 	.byte	0x04, 0x17
        /*004a*/ 	.short	(.L_66 - .L_65)
.L_65:
        /*004c*/ 	.word	0x00000000
        /*0050*/ 	.short	0x0005
        /*0052*/ 	.short	0x0028
        /*0054*/ 	.byte	0x00, 0xf0, 0x21, 0x00


	//----- nvinfo : EIATTR_KPARAM_INFO
	.align		4
.L_66:
        /*0058*/ 	.byte	0x04, 0x17
        /*005a*/ 	.short	(.L_68 - .L_67)
.L_67:
        /*005c*/ 	.word	0x00000000
        /*0060*/ 	.short	0x0004
        /*0062*/ 	.short	0x0020
        /*0064*/ 	.byte	0x00, 0xf0, 0x21, 0x00


	//----- nvinfo : EIATTR_KPARAM_INFO
	.align		4
.L_68:
        /*0068*/ 	.byte	0x04, 0x17
        /*006a*/ 	.short	(.L_70 - .L_69)
.L_69:
        /*006c*/ 	.word	0x00000000
        /*0070*/ 	.short	0x0003
        /*0072*/ 	.short	0x0018
        /*0074*/ 	.byte	0x00, 0xf5, 0x21, 0x00


	//----- nvinfo : EIATTR_KPARAM_INFO
	.align		4
.L_70:
        /*0078*/ 	.byte	0x04, 0x17
        /*007a*/ 	.short	(.L_72 - .L_71)
.L_71:
        /*007c*/ 	.word	0x00000000
        /*0080*/ 	.short	0x0002
        /*0082*/ 	.short	0x0010
        /*0084*/ 	.byte	0x00, 0xf0, 0x21, 0x00


	//----- nvinfo : EIATTR_KPARAM_INFO
	.align		4
.L_72:
        /*0088*/ 	.byte	0x04, 0x17
        /*008a*/ 	.short	(.L_74 - .L_73)
.L_73:
        /*008c*/ 	.word	0x00000000
        /*0090*/ 	.short	0x0001
        /*0092*/ 	.short	0x0008
        /*0094*/ 	.byte	0x00, 0xf0, 0x21, 0x00


	//----- nvinfo : EIATTR_KPARAM_INFO
	.align		4
.L_74:
        /*0098*/ 	.byte	0x04, 0x17
        /*009a*/ 	.short	(.L_76 - .L_75)
.L_75:
        /*009c*/ 	.word	0x00000000
        /*00a0*/ 	.short	0x0000
        /*00a2*/ 	.short	0x0000
        /*00a4*/ 	.byte	0x00, 0xf5, 0x21, 0x00


	//----- nvinfo : EIATTR_SPARSE_MMA_MASK
	.align		4
.L_76:
        /*00a8*/ 	.byte	0x03, 0x50
        /*00aa*/ 	.short	0x0000


	//----- nvinfo : EIATTR_MAXREG_COUNT
	.align		4
        /*00ac*/ 	.byte	0x03, 0x1b
        /*00ae*/ 	.short	0x00ff


	//----- nvinfo : EIATTR_MERCURY_ISA_VERSION
	.align		4
        /*00b0*/ 	.byte	0x03, 0x5f
        /*00b2*/ 	.short	0x0101


	//----- nvinfo : EIATTR_VRC_CTA_INIT_COUNT
	.align		4
        /*00b4*/ 	.byte	0x02, 0x4a
	.zero		1
	.zero		1


	//----- nvinfo : EIATTR_EXIT_INSTR_OFFSETS
	.align		4
        /*00b8*/ 	.byte	0x04, 0x1c
        /*00ba*/ 	.short	(.L_78 - .L_77)


	//   ....[0]....
.L_77:
        /*00bc*/ 	.word	0x00000110


	//   ....[1]....
        /*00c0*/ 	.word	0x00001150


	//   ....[2]....
        /*00c4*/ 	.word	0x00002670


	//   ....[3]....
        /*00c8*/ 	.word	0x000028a0


	//   ....[4]....
        /*00cc*/ 	.word	0x000029b0


	//   ....[5]....
        /*00d0*/ 	.word	0x000034c0


	//----- nvinfo : EIATTR_CRS_STACK_SIZE
	.align		4
.L_78:
        /*00d4*/ 	.byte	0x04, 0x1e
        /*00d6*/ 	.short	(.L_80 - .L_79)
.L_79:
        /*00d8*/ 	.word	0x00000000


	//----- nvinfo : EIATTR_CBANK_PARAM_SIZE
	.align		4
.L_80:
        /*00dc*/ 	.byte	0x03, 0x19
        /*00de*/ 	.short	0x0050


	//----- nvinfo : EIATTR_PARAM_CBANK
	.align		4
        /*00e0*/ 	.byte	0x04, 0x0a
        /*00e2*/ 	.short	(.L_82 - .L_81)
	.align		4
.L_81:
        /*00e4*/ 	.word	index@(.nv.constant0._Z6searchPjmmS_mmS_mS_Pv)
        /*00e8*/ 	.short	0x0380
        /*00ea*/ 	.short	0x0050


	//----- nvinfo : EIATTR_SW_WAR
	.align		4
.L_82:
        /*00ec*/ 	.byte	0x04, 0x36
        /*00ee*/ 	.short	(.L_84 - .L_83)
.L_83:
        /*00f0*/ 	.word	0x00000008
.L_84:


//--------------------- .nv.info._Z6insertPjmmS_mmS_mPv --------------------------
	.section	.nv.info._Z6insertPjmmS_mmS_mPv,"",@"SHT_CUDA_INFO"
	.sectionflags	@""
	.align	4


	//----- nvinfo : EIATTR_CUDA_API_VERSION
	.align		4
        /*0000*/ 	.byte	0x04, 0x37
        /*0002*/ 	.short	(.L_86 - .L_85)
.L_85:
        /*0004*/ 	.word	0x00000082


	//----- nvinfo : EIATTR_KPARAM_INFO
	.align		4
.L_86:
        /*0008*/ 	.byte	0x04, 0x17
        /*000a*/ 	.short	(.L_88 - .L_87)
.L_87:
        /*000c*/ 	.word	0x00000000
        /*0010*/ 	.short	0x0008
        /*0012*/ 	.short	0x0040
        /*0014*/ 	.byte	0x00, 0xf5, 0x21, 0x00


	//----- nvinfo : EIATTR_KPARAM_INFO
	.align		4
.L_88:
        /*0018*/ 	.byte	0x04, 0x17
        /*001a*/ 	.short	(.L_90 - .L_89)
.L_89:
        /*001c*/ 	.word	0x00000000
        /*0020*/ 	.short	0x0007
        /*0022*/ 	.short	0x0038
        /*0024*/ 	.byte	0x00, 0xf0, 0x21, 0x00


	//----- nvinfo : EIATTR_KPARAM_INFO
	.align		4
.L_90:
        /*0028*/ 	.byte	0x04, 0x17
        /*002a*/ 	.short	(.L_92 - .L_91)
.L_91:
        /*002c*/ 	.word	0x00000000
        /*0030*/ 	.short	0x0006
        /*0032*/ 	.short	0x0030
        /*0034*/ 	.byte	0x00, 0xf5, 0x21, 0x00


	//----- nvinfo : EIATTR_KPARAM_INFO
	.align		4
.L_92:
        /*0038*/ 	.byte	0x04, 0x17
        /*003a*/ 	.short	(.L_94 - .L_93)
.L_93:
        /*003c*/ 	.word	0x00000000
        /*0040*/ 	.short	0x0005
        /*0042*/ 	.short	0x0028
        /*0044*/ 	.byte	0x00, 0xf0, 0x21, 0x00


	//----- nvinfo : EIATTR_KPARAM_INFO
	.align		4
.L_94:
        /*0048*/ 	.byte	0x04, 0x17
        /*004a*/ 	.short	(.L_96 - .L_95)
.L_95:
        /*004c*/ 	.word	0x00000000
        /*0050*/ 	.short	0x0004
        /*0052*/ 	.short	0x0020
        /*0054*/ 	.byte	0x00, 0xf0, 0x21, 0x00


	//----- nvinfo : EIATTR_KPARAM_INFO
	.align		4
.L_96:
        /*0058*/ 	.byte	0x04, 0x17
        /*005a*/ 	.short	(.L_98 - .L_97)
.L_97:
        /*005c*/ 	.word	0x00000000
        /*0060*/ 	.short	0x0003
        /*0062*/ 	.short	0x0018
        /*0064*/ 	.byte	0x00, 0xf5, 0x21, 0x00


	//----- nvinfo : EIATTR_KPARAM_INFO
	.align		4
.L_98:
        /*0068*/ 	.byte	0x04, 0x17
        /*006a*/ 	.short	(.L_100 - .L_99)
.L_99:
        /*006c*/ 	.word	0x00000000
        /*0070*/ 	.short	0x0002
        /*0072*/ 	.short	0x0010
        /*0074*/ 	.byte	0x00, 0xf0, 0x21, 0x00


	//----- nvinfo : EIATTR_KPARAM_INFO
	.align		4
.L_100:
        /*0078*/ 	.byte	0x04, 0x17
        /*007a*/ 	.short	(.L_102 - .L_101)
.L_101:
        /*007c*/ 	.word	0x00000000
        /*0080*/ 	.short	0x0001
        /*0082*/ 	.short	0x0008
        /*0084*/ 	.byte	0x00, 0xf0, 0x21, 0x00


	//----- nvinfo : EIATTR_KPARAM_INFO
	.align		4
.L_102:
        /*0088*/ 	.byte	0x04, 0x17
        /*008a*/ 	.short	(.L_104 - .L_103)
.L_103:
        /*008c*/ 	.word	0x00000000
        /*0090*/ 	.short	0x0000
        /*0092*/ 	.short	0x0000
        /*0094*/ 	.byte	0x00, 0xf5, 0x21, 0x00


	//----- nvinfo : EIATTR_SPARSE_MMA_MASK
	.align		4
.L_104:
        /*0098*/ 	.byte	0x03, 0x50
        /*009a*/ 	.short	0x0000


	//----- nvinfo : EIATTR_MAXREG_COUNT
	.align		4
        /*009c*/ 	.byte	0x03, 0x1b
        /*009e*/ 	.short	0x00ff


	//----- nvinfo : EIATTR_MERCURY_ISA_VERSION
	.align		4
        /*00a0*/ 	.byte	0x03, 0x5f
        /*00a2*/ 	.short	0x0101


	//----- nvinfo : EIATTR_INT_WARP_WIDE_INSTR_OFFSETS
	.align		4
        /*00a4*/ 	.byte	0x04, 0x31
        /*00a6*/ 	.short	(.L_106 - .L_105)


	//   ....[0]....
.L_105:
        /*00a8*/ 	.word	0x00000370


	//   ....[1]....
        /*00ac*/ 	.word	0x00000570


	//   ....[2]....
        /*00b0*/ 	.word	0x00000650


	//   ....[3]....
        /*00b4*/ 	.word	0x00000720


	//----- nvinfo : EIATTR_VRC_CTA_INIT_COUNT
	.align		4
.L_106:
        /*00b8*/ 	.byte	0x02, 0x4a
	.zero		1
	.zero		1


	//----- nvinfo : EIATTR_EXIT_INSTR_OFFSETS
	.align		4
        /*00bc*/ 	.byte	0x04, 0x1c
        /*00be*/ 	.short	(.L_108 - .L_107)


	//   ....[0]....
.L_107:
        /*00c0*/ 	.word	0x00000110


	//   ....[1]....
        /*00c4*/ 	.word	0x00000150


	//   ....[2]....
        /*00c8*/ 	.word	0x000007d0


	//   ....[3]....
        /*00cc*/ 	.word	0x00001400


	//----- nvinfo : EIATTR_CRS_STACK_SIZE
	.align		4
.L_108:
        /*00d0*/ 	.byte	0x04, 0x1e
        /*00d2*/ 	.short	(.L_110 - .L_109)
.L_109:
        /*00d4*/ 	.word	0x00000000


	//----- nvinfo : EIATTR_CBANK_PARAM_SIZE
	.align		4
.L_110:
        /*00d8*/ 	.byte	0x03, 0x19
        /*00da*/ 	.short	0x0048


	//----- nvinfo : EIATTR_PARAM_CBANK
	.align		4
        /*00dc*/ 	.byte	0x04, 0x0a
        /*00de*/ 	.short	(.L_112 - .L_111)
	.align		4
.L_111:
        /*00e0*/ 	.word	index@(.nv.constant0._Z6insertPjmmS_mmS_mPv)
        /*00e4*/ 	.short	0x0380
        /*00e6*/ 	.short	0x0048


	//----- nvinfo : EIATTR_SW_WAR
	.align		4
.L_112:
        /*00e8*/ 	.byte	0x04, 0x36
        /*00ea*/ 	.short	(.L_114 - .L_113)
.L_113:
        /*00ec*/ 	.word	0x00000008
.L_114:


//--------------------- .nv.callgraph             --------------------------
	.section	.nv.callgraph,"",@"SHT_CUDA_CALLGRAPH"
	.align	4
	.sectionentsize	8
	.align		4
        /*0000*/ 	.word	0x00000000
	.align		4
        /*0004*/ 	.word	0xffffffff
	.align		4
        /*0008*/ 	.word	index@(_Z4testv)
	.align		4
        /*000c*/ 	.word	index@(vprintf)
	.align		4
        /*0010*/ 	.word	0x00000000
	.align		4
        /*0014*/ 	.word	0xfffffffe
	.align		4
        /*0018*/ 	.word	0x00000000
	.align		4
        /*001c*/ 	.word	0xfffffffd
	.align		4
        /*0020*/ 	.word	0x00000000
	.align		4
        /*0024*/ 	.word	0xfffffffc


//--------------------- .nv.constant4             --------------------------
	.section	.nv.constant4,"a",@progbits
	.align	8
	.align		8
.nv.constant4:
        /*0000*/ 	.dword	vprintf
	.align		8
        /*0008*/ 	.dword	$str


//--------------------- .text._Z4testv            --------------------------
	.section	.text._Z4testv,"ax",@progbits
	.align	128
        .global         _Z4testv
        .type           _Z4testv,@function
        .size           _Z4testv,(.L_x_63 - _Z4testv)
        .other          _Z4testv,@"STO_CUDA_ENTRY STV_DEFAULT"
_Z4testv:
.text._Z4testv:
[----:B------:R-:W0:Y:S01]  /*0000*/  LDC R1, c[0x0][0x37c] ;  /* 0x0000df00ff017b82 */ /* 0x000e220000000800 */
[----:B------:R-:W-:Y:S01]  /*0010*/  MOV R0, 0x0 ;  /* 0x0000000000007802 */ /* 0x000fe20000000f00 */
[----:B------:R-:W1:Y:S01]  /*0020*/  LDCU.64 UR4, c[0x4][0x8] ;  /* 0x01000100ff0477ac */ /* 0x000e620008000a00 */
[----:B------:R-:W-:-:S05]  /*0030*/  CS2R R6, SRZ ;  /* 0x0000000000067805 */ /* 0x000fca000001ff00 */
[----:B------:R2:W3:Y:S01]  /*0040*/  LDC.64 R2, c[0x4][R0] ;  /* 0x0100000000027b82 */ /* 0x0004e20000000a00 */
[----:B-1----:R-:W-:Y:S02]  /*0050*/  IMAD.U32 R4, RZ, RZ, UR4 ;  /* 0x00000004ff047e24 */ /* 0x002fe4000f8e00ff */
[----:B--2---:R-:W-:-:S07]  /*0060*/  IMAD.U32 R5, RZ, RZ, UR5 ;  /* 0x00000005ff057e24 */ /* 0x004fce000f8e00ff */
[----:B------:R-:W-:-:S07]  /*0070*/  LEPC R20, `(.L_x_0) ;  /* 0x000000001014794e */ /* 0x000fce0000000000 */
[----:B0--3--:R-:W-:Y:S05]  /*0080*/  CALL.ABS.NOINC R2 ;  /* 0x0000000002007343 */ /* 0x009fea0003c00000 */
.L_x_0:
[----:B------:R-:W-:Y:S05]  /*0090*/  EXIT ;  /* 0x000000000000794d */ /* 0x000fea0003800000 */
.L_x_1:
[----:B------:R-:W-:-:S00]  /*00a0*/  BRA `(.L_x_1) ;  /* 0xfffffffc00fc7947 */ /* 0x000fc0000383ffff */
[----:B------:R-:W-:-:S00]  /*00b0*/  NOP ;  /* 0x0000000000007918 */ /* 0x000fc00000000000 */
        /* <DEDUP_REMOVED lines=12> */
.L_x_63:


//--------------------- .text._Z6randomPjmm       --------------------------
	.section	.text._Z6randomPjmm,"ax",@progbits
	.align	128
        .global         _Z6randomPjmm
        .type           _Z6randomPjmm,@function
        .size           _Z6randomPjmm,(.L_x_64 - _Z6randomPjmm)
        .other          _Z6randomPjmm,@"STO_CUDA_ENTRY STV_DEFAULT"
_Z6randomPjmm:
.text._Z6randomPjmm:
[----:B------:R-:W-:Y:S01]  /*0000*/  LDC R1, c[0x0][0x37c] ;  /* 0x0000df00ff017b82 */ /* 0x000fe20000000800 */
[----:B------:R-:W0:Y:S07]  /*0010*/  S2R R0, SR_TID.X ;  /* 0x0000000000007919 */ /* 0x000e2e0000002100 */
[----:B------:R-:W0:Y:S01]  /*0020*/  S2UR UR4, SR_CTAID.X ;  /* 0x00000000000479c3 */ /* 0x000e220000002500 */
[----:B------:R-:W1:Y:S01]  /*0030*/  LDCU.64 UR6, c[0x0][0x390] ;  /* 0x00007200ff0677ac */ /* 0x000e620008000a00 */
[----:B------:R-:W2:Y:S06]  /*0040*/  LDCU.64 UR8, c[0x0][0x388] ;  /* 0x00007100ff0877ac */ /* 0x000eac0008000a00 */
[----:B------:R-:W0:Y:S02]  /*0050*/  LDC R5, c[0x0][0x360] ;  /* 0x0000d800ff057b82 */ /* 0x000e240000000800 */
[----:B0-----:R-:W-:-:S04]  /*0060*/  IMAD R5, R5, UR4, R0 ;  /* 0x0000000405057c24 */ /* 0x001fc8000f8e0200 */
[----:B-1----:R-:W-:-:S04]  /*0070*/  IMAD.WIDE.U32 R2, R5, UR6, RZ ;  /* 0x0000000605027c25 */ /* 0x002fc8000f8e00ff */
[----:B------:R-:W-:Y:S01]  /*0080*/  IMAD R11, R5, UR7, R3 ;  /* 0x00000007050b7c24 */ /* 0x000fe2000f8e0203 */
[----:B------:R-:W-:-:S04]  /*0090*/  IADD3 R0, P0, PT, R2, UR6, RZ ;  /* 0x0000000602007c10 */ /* 0x000fc8000ff1e0ff */
[----:B------:R-:W-:Y:S02]  /*00a0*/  IADD3.X R4, PT, PT, R11, UR7, RZ, P0, !PT ;  /* 0x000000070b047c10 */ /* 0x000fe400087fe4ff */
[----:B--2---:R-:W-:-:S04]  /*00b0*/  ISETP.LT.U32.AND P0, PT, R0, UR8, PT ;  /* 0x0000000800007c0c */ /* 0x004fc8000bf01070 */
[----:B------:R-:W-:-:S04]  /*00c0*/  ISETP.LT.U32.AND.EX P0, PT, R4, UR9, PT, P0 ;  /* 0x0000000904007c0c */ /* 0x000fc8000bf01100 */
[----:B------:R-:W-:Y:S02]  /*00d0*/  SEL R0, R0, UR8, P0 ;  /* 0x0000000800007c07 */ /* 0x000fe40008000000 */
[----:B------:R-:W-:Y:S02]  /*00e0*/  SEL R4, R4, UR9, P0 ;  /* 0x0000000904047c07 */ /* 0x000fe40008000000 */
[----:B------:R-:W-:-:S04]  /*00f0*/  ISETP.GE.U32.AND P0, PT, R2, R0, PT ;  /* 0x000000000200720c */ /* 0x000fc80003f06070 */
[----:B------:R-:W-:-:S13]  /*0100*/  ISETP.GE.U32.AND.EX P0, PT, R11, R4, PT, P0 ;  /* 0x000000040b00720c */ /* 0x000fda0003f06100 */
[----:B------:R-:W-:Y:S05]  /*0110*/  @P0 EXIT ;  /* 0x000000000000094d */ /* 0x000fea0003800000 */
[C-C-:B------:R-:W-:Y:S01]  /*0120*/  IMAD.IADD R9, R0.reuse, 0x1, -R2.reuse ;  /* 0x0000000100097824 */ /* 0x140fe200078e0a02 */
[----:B------:R-:W-:Y:S01]  /*0130*/  IADD3 R5, P2, PT, -R0, R2, RZ ;  /* 0x0000000200057210 */ /* 0x000fe20007f5e1ff */
[----:B------:R-:W0:Y:S01]  /*0140*/  LDCU.64 UR4, c[0x0][0x358] ;  /* 0x00006b00ff0477ac */ /* 0x000e220008000a00 */
[----:B------:R-:W-:Y:S01]  /*0150*/  BSSY.RECONVERGENT B0, `(.L_x_2) ;  /* 0x000001d000007945 */ /* 0x000fe20003800200 */
[----:B------:R-:W-:Y:S01]  /*0160*/  IMAD.MOV.U32 R7, RZ, RZ, R2 ;  /* 0x000000ffff077224 */ /* 0x000fe200078e0002 */
[----:B------:R-:W-:Y:S02]  /*0170*/  LOP3.LUT R9, R9, 0x3, RZ, 0xc0, !PT ;  /* 0x0000000309097812 */ /* 0x000fe400078ec0ff */
[----:B------:R-:W-:Y:S01]  /*0180*/  ISETP.GT.U32.AND P0, PT, R5, -0x4, PT ;  /* 0xfffffffc0500780c */ /* 0x000fe20003f04070 */
[----:B------:R-:W-:Y:S01]  /*0190*/  IMAD.X R5, R11, 0x1, ~R4, P2 ;  /* 0x000000010b057824 */ /* 0x000fe200010e0e04 */
[----:B------:R-:W-:-:S04]  /*01a0*/  ISETP.NE.U32.AND P1, PT, R9, RZ, PT ;  /* 0x000000ff0900720c */ /* 0x000fc80003f25070 */
[----:B------:R-:W-:Y:S02]  /*01b0*/  ISETP.NE.AND.EX P1, PT, RZ, RZ, PT, P1 ;  /* 0x000000ffff00720c */ /* 0x000fe40003f25310 */
[----:B------:R-:W-:Y:S01]  /*01c0*/  ISETP.GT.U32.AND.EX P0, PT, R5, -0x1, PT, P0 ;  /* 0xffffffff0500780c */ /* 0x000fe20003f04100 */
[----:B------:R-:W-:-:S10]  /*01d0*/  IMAD.MOV.U32 R5, RZ, RZ, R11 ;  /* 0x000000ffff057224 */ /* 0x000fd400078e000b */
[----:B0-----:R-:W-:Y:S05]  /*01e0*/  @!P1 BRA `(.L_x_3) ;  /* 0x00000000004c9947 */ /* 0x001fea0003800000 */
[----:B------:R-:W0:Y:S01]  /*01f0*/  LDCU.64 UR6, c[0x0][0x380] ;  /* 0x00007000ff0677ac */ /* 0x000e220008000a00 */
[----:B------:R-:W-:Y:S02]  /*0200*/  IADD3 R7, P2, PT, R9, R2, RZ ;  /* 0x0000000209077210 */ /* 0x000fe40007f5e0ff */
[----:B------:R-:W-:Y:S02]  /*0210*/  IADD3 R8, P3, PT, RZ, -R9, RZ ;  /* 0x80000009ff087210 */ /* 0x000fe40007f7e0ff */
[----:B------:R-:W-:-:S03]  /*0220*/  IADD3.X R5, PT, PT, RZ, R11, RZ, P2, !PT ;  /* 0x0000000bff057210 */ /* 0x000fc600017fe4ff */
[----:B------:R-:W-:Y:S01]  /*0230*/  IMAD.X R10, RZ, RZ, -0x1, P3 ;  /* 0xffffffffff0a7424 */ /* 0x000fe200018e06ff */
[----:B0-----:R-:W-:-:S04]  /*0240*/  LEA R6, P1, R2, UR6, 0x2 ;  /* 0x0000000602067c11 */ /* 0x001fc8000f8210ff */
[----:B------:R-:W-:-:S09]  /*0250*/  LEA.HI.X R11, R2, UR7, R11, 0x2, P1 ;  /* 0x00000007020b7c11 */ /* 0x000fd200088f140b */
.L_x_4:
[----:B0-----:R-:W-:Y:S02]  /*0260*/  IMAD.MOV.U32 R2, RZ, RZ, R6 ;  /* 0x000000ffff027224 */ /* 0x001fe400078e0006 */
[----:B------:R-:W-:-:S05]  /*0270*/  IMAD.MOV.U32 R3, RZ, RZ, R11 ;  /* 0x000000ffff037224 */ /* 0x000fca00078e000b */
[----:B------:R-:W2:Y:S01]  /*0280*/  LDG.E R6, desc[UR4][R2.64] ;  /* 0x0000000402067981 */ /* 0x000ea2000c1e1900 */
[----:B------:R-:W-:-:S04]  /*0290*/  IADD3 R8, P1, PT, R8, 0x1, RZ ;  /* 0x0000000108087810 */ /* 0x000fc80007f3e0ff */
[----:B------:R-:W-:Y:S02]  /*02a0*/  IADD3.X R10, PT, PT, RZ, R10, RZ, P1, !PT ;  /* 0x0000000aff0a7210 */ /* 0x000fe40000ffe4ff */
[----:B------:R-:W-:-:S04]  /*02b0*/  ISETP.NE.U32.AND P1, PT, R8, RZ, PT ;  /* 0x000000ff0800720c */ /* 0x000fc80003f25070 */
[----:B------:R-:W-:Y:S01]  /*02c0*/  ISETP.NE.AND.EX P1, PT, R10, RZ, PT, P1 ;  /* 0x000000ff0a00720c */ /* 0x000fe20003f25310 */
[----:B--2---:R-:W-:Y:S01]  /*02d0*/  IMAD R9, R6, 0x11, RZ ;  /* 0x0000001106097824 */ /* 0x004fe200078e02ff */
[----:B------:R-:W-:-:S04]  /*02e0*/  IADD3 R6, P2, PT, R2, 0x4, RZ ;  /* 0x0000000402067810 */ /* 0x000fc80007f5e0ff */
[----:B------:R0:W-:Y:S01]  /*02f0*/  STG.E desc[UR4][R2.64], R9 ;  /* 0x0000000902007986 */ /* 0x0001e2000c101904 */
[----:B------:R-:W-:-:S06]  /*0300*/  IMAD.X R11, RZ, RZ, R3, P2 ;  /* 0x000000ffff0b7224 */ /* 0x000fcc00010e0603 */
[----:B------:R-:W-:Y:S05]  /*0310*/  @P1 BRA `(.L_x_4) ;  /* 0xfffffffc00d01947 */ /* 0x000fea000383ffff */
.L_x_3:
[----:B------:R-:W-:Y:S05]  /*0320*/  BSYNC.RECONVERGENT B0 ;  /* 0x0000000000007941 */ /* 0x000fea0003800200 */
.L_x_2:
[----:B------:R-:W-:Y:S05]  /*0330*/  @P0 EXIT ;  /* 0x000000000000094d */ /* 0x000fea0003800000 */
[----:B------:R-:W0:Y:S01]  /*0340*/  LDCU.64 UR6, c[0x0][0x380] ;  /* 0x00007000ff0677ac */ /* 0x000e220008000a00 */
[----:B------:R-:W-:-:S04]  /*0350*/  ISETP.GE.U32.AND P1, PT, R7, R0, PT ;  /* 0x000000000700720c */ /* 0x000fc80003f26070 */
[----:B------:R-:W-:Y:S02]  /*0360*/  ISETP.GE.U32.AND.EX P1, PT, R5, R4, PT, P1 ;  /* 0x000000040500720c */ /* 0x000fe40003f26110 */
[----:B0-----:R-:W-:-:S04]  /*0370*/  LEA R2, P0, R7, UR6, 0x2 ;  /* 0x0000000607027c11 */ /* 0x001fc8000f8010ff */
[----:B------:R-:W-:Y:S02]  /*0380*/  LEA.HI.X R3, R7, UR7, R5, 0x2, P0 ;  /* 0x0000000707037c11 */ /* 0x000fe400080f1405 */
[----:B------:R-:W-:-:S05]  /*0390*/  IADD3 R2, P0, PT, R2, 0x8, RZ ;  /* 0x0000000802027810 */ /* 0x000fca0007f1e0ff */
[----:B------:R-:W-:-:S05]  /*03a0*/  IMAD.X R3, RZ, RZ, R3, P0 ;  /* 0x000000ffff037224 */ /* 0x000fca00000e0603 */
[----:B------:R-:W2:Y:S04]  /*03b0*/  @P1 LDG.E R6, desc[UR4][R2.64+-0x8] ;  /* 0xfffff80402061981 */ /* 0x000ea8000c1e1900 */
[----:B------:R-:W3:Y:S04]  /*03c0*/  @P1 LDG.E R8, desc[UR4][R2.64+-0x4] ;  /* 0xfffffc0402081981 */ /* 0x000ee8000c1e1900 */
[----:B------:R-:W4:Y:S04]  /*03d0*/  @P1 LDG.E R10, desc[UR4][R2.64] ;  /* 0x00000004020a1981 */ /* 0x000f28000c1e1900 */
[----:B------:R-:W5:Y:S01]  /*03e0*/  @P1 LDG.E R12, desc[UR4][R2.64+0x4] ;  /* 0x00000404020c1981 */ /* 0x000f62000c1e1900 */
[----:B------:R-:W-:Y:S01]  /*03f0*/  @P1 IADD3 R7, P0, PT, R7, 0x4, RZ ;  /* 0x0000000407071810 */ /* 0x000fe20007f1e0ff */
[----:B------:R-:W-:Y:S03]  /*0400*/  BSSY.RECONVERGENT B0, `(.L_x_5) ;  /* 0x0000052000007945 */ /* 0x000fe60003800200 */
[----:B------:R-:W-:Y:S01]  /*0410*/  IADD3 R9, P3, PT, -R7, R0, RZ ;  /* 0x0000000007097210 */ /* 0x000fe20007f7e1ff */
[----:B------:R-:W-:Y:S01]  /*0420*/  @P1 IMAD.X R5, RZ, RZ, R5, P0 ;  /* 0x000000ffff051224 */ /* 0x000fe200000e0605 */
[----:B------:R-:W-:-:S02]  /*0430*/  ISETP.GT.U32.AND P2, PT, R0, R7, PT ;  /* 0x000000070000720c */ /* 0x000fc40003f44070 */
[----:B------:R-:W-:Y:S02]  /*0440*/  ISETP.LE.U32.AND P0, PT, R9, 0xc, PT ;  /* 0x0000000c0900780c */ /* 0x000fe40003f03070 */
[----:B------:R-:W-:Y:S02]  /*0450*/  ISETP.GT.U32.AND.EX P2, PT, R4, R5, PT, P2 ;  /* 0x000000050400720c */ /* 0x000fe40003f44120 */
[----:B------:R-:W-:-:S04]  /*0460*/  IADD3.X R9, PT, PT, ~R5, R4, RZ, P3, !PT ;  /* 0x0000000405097210 */ /* 0x000fc80001ffe5ff */
[----:B------:R-:W-:Y:S01]  /*0470*/  ISETP.LE.U32.OR.EX P2, PT, R9, RZ, !P2, P0 ;  /* 0x000000ff0900720c */ /* 0x000fe20005743500 */
[----:B--2---:R-:W-:Y:S01]  /*0480*/  @P1 IMAD R9, R6, 0x11, RZ ;  /* 0x0000001106091824 */ /* 0x004fe200078e02ff */
[----:B------:R-:W-:Y:S01]  /*0490*/  @P1 IADD3 R6, P0, PT, R2, 0x10, RZ ;  /* 0x0000001002061810 */ /* 0x000fe20007f1e0ff */
[----:B---3--:R-:W-:-:S03]  /*04a0*/  @P1 IMAD R11, R8, 0x11, RZ ;  /* 0x00000011080b1824 */ /* 0x008fc600078e02ff */
[----:B------:R-:W-:Y:S01]  /*04b0*/  @P1 STG.E desc[UR4][R2.64+-0x8], R9 ;  /* 0xfffff80902001986 */ /* 0x000fe2000c101904 */
[----:B------:R-:W-:Y:S01]  /*04c0*/  @P1 IMAD.X R17, RZ, RZ, R3, P0 ;  /* 0x000000ffff111224 */ /* 0x000fe200000e0603 */
[----:B------:R-:W-:Y:S01]  /*04d0*/  PLOP3.LUT P0, PT, P1, PT, PT, 0x8, 0x80 ;  /* 0x000000000080781c */ /* 0x000fe20000f0e170 */
[----:B----4-:R-:W-:Y:S01]  /*04e0*/  @P1 IMAD R13, R10, 0x11, RZ ;  /* 0x000000110a0d1824 */ /* 0x010fe200078e02ff */
[----:B------:R-:W-:Y:S01]  /*04f0*/  @P1 STG.E desc[UR4][R2.64+-0x4], R11 ;  /* 0xfffffc0b02001986 */ /* 0x000fe2000c101904 */
[----:B-----5:R-:W-:-:S03]  /*0500*/  @P1 IMAD R15, R12, 0x11, RZ ;  /* 0x000000110c0f1824 */ /* 0x020fc600078e02ff */
[----:B------:R-:W-:Y:S04]  /*0510*/  @P1 STG.E desc[UR4][R2.64], R13 ;  /* 0x0000000d02001986 */ /* 0x000fe8000c101904 */
[----:B------:R0:W-:Y:S02]  /*0520*/  @P1 STG.E desc[UR4][R2.64+0x4], R15 ;  /* 0x0000040f02001986 */ /* 0x0001e4000c101904 */
[----:B0-----:R-:W-:Y:S02]  /*0530*/  @P1 IMAD.MOV.U32 R2, RZ, RZ, R6 ;  /* 0x000000ffff021224 */ /* 0x001fe400078e0006 */
[----:B------:R-:W-:Y:S01]  /*0540*/  @P1 IMAD.MOV.U32 R3, RZ, RZ, R17 ;  /* 0x000000ffff031224 */ /* 0x000fe200078e0011 */
[----:B------:R-:W-:Y:S06]  /*0550*/  @P2 BRA `(.L_x_6) ;  /* 0x0000000000f02947 */ /* 0x000fec0003800000 */
[----:B------:R-:W-:Y:S02]  /*0560*/  IADD3 R8, P1, PT, R0, -0xc, RZ ;  /* 0xfffffff400087810 */ /* 0x000fe40007f3e0ff */
[----:B------:R-:W-:Y:S02]  /*0570*/  PLOP3.LUT P0, PT, PT, PT, PT, 0x8, 0x80 ;  /* 0x000000000080781c */ /* 0x000fe40003f0e170 */
[----:B------:R-:W-:-:S11]  /*0580*/  IADD3.X R6, PT, PT, R4, -0x1, RZ, P1, !PT ;  /* 0xffffffff04067810 */ /* 0x000fd60000ffe4ff */
.L_x_7:
[----:B------:R-:W2:Y:S04]  /*0590*/  LDG.E R22, desc[UR4][R2.64] ;  /* 0x0000000402167981 */ /* 0x000ea8000c1e1900 */
[----:B------:R-:W3:Y:S04]  /*05a0*/  LDG.E R19, desc[UR4][R2.64+-0x8] ;  /* 0xfffff80402137981 */ /* 0x000ee8000c1e1900 */
[----:B------:R-:W4:Y:S04]  /*05b0*/  LDG.E R20, desc[UR4][R2.64+-0x4] ;  /* 0xfffffc0402147981 */ /* 0x000f28000c1e1900 */
[----:B------:R-:W5:Y:S04]  /*05c0*/  LDG.E R15, desc[UR4][R2.64+0x20] ;  /* 0x00002004020f7981 */ /* 0x000f68000c1e1900 */
        /* <DEDUP_REMOVED lines=11> */
[----:B------:R-:W5:Y:S01]  /*0680*/  LDG.E R11, desc[UR4][R2.64+0x30] ;  /* 0x00003004020b7981 */ /* 0x000f62000c1e1900 */
[----:B------:R-:W-:-:S04]  /*0690*/  IADD3 R7, P1, PT, R7, 0x10, RZ ;  /* 0x0000001007077810 */ /* 0x000fc80007f3e0ff */
[----:B------:R-:W-:Y:S02]  /*06a0*/  IADD3.X R5, PT, PT, RZ, R5, RZ, P1, !PT ;  /* 0x00000005ff057210 */ /* 0x000fe40000ffe4ff */
[----:B------:R-:W-:-:S04]  /*06b0*/  ISETP.GE.U32.AND P1, PT, R7, R8, PT ;  /* 0x000000080700720c */ /* 0x000fc80003f26070 */
[----:B------:R-:W-:Y:S01]  /*06c0*/  ISETP.GE.U32.AND.EX P1, PT, R5, R6, PT, P1 ;  /* 0x000000060500720c */ /* 0x000fe20003f26110 */
[----:B--2---:R-:W-:Y:S02]  /*06d0*/  IMAD R23, R22, 0x11, RZ ;  /* 0x0000001116177824 */ /* 0x004fe400078e02ff */
[----:B---3--:R-:W-:-:S03]  /*06e0*/  IMAD R19, R19, 0x11, RZ ;  /* 0x0000001113137824 */ /* 0x008fc600078e02ff */
[----:B------:R0:W-:Y:S01]  /*06f0*/  STG.E desc[UR4][R2.64], R23 ;  /* 0x0000001702007986 */ /* 0x0001e2000c101904 */
[----:B----4-:R-:W-:-:S03]  /*0700*/  IMAD R21, R20, 0x11, RZ ;  /* 0x0000001114157824 */ /* 0x010fc600078e02ff */
[----:B------:R1:W-:Y:S01]  /*0710*/  STG.E desc[UR4][R2.64+-0x8], R19 ;  /* 0xfffff81302007986 */ /* 0x0003e2000c101904 */
[----:B-----5:R-:W-:-:S03]  /*0720*/  IMAD R15, R15, 0x11, RZ ;  /* 0x000000110f0f7824 */ /* 0x020fc600078e02ff */
[----:B------:R-:W-:Y:S01]  /*0730*/  STG.E desc[UR4][R2.64+-0x4], R21 ;  /* 0xfffffc1502007986 */ /* 0x000fe2000c101904 */
[----:B0-----:R-:W-:Y:S01]  /*0740*/  IMAD R23, R10, 0x11, RZ ;  /* 0x000000110a177824 */ /* 0x001fe200078e02ff */
[----:B------:R-:W-:Y:S02]  /*0750*/  IADD3 R10, P2, PT, R2, 0x40, RZ ;  /* 0x00000040020a7810 */ /* 0x000fe40007f5e0ff */
[----:B------:R0:W-:Y:S01]  /*0760*/  STG.E desc[UR4][R2.64+0x20], R15 ;  /* 0x0000200f02007986 */ /* 0x0001e2000c101904 */
[----:B------:R-:W-:Y:S02]  /*0770*/  IMAD R25, R24, 0x11, RZ ;  /* 0x0000001118197824 */ /* 0x000fe400078e02ff */
[----:B------:R-:W-:Y:S02]  /*0780*/  IMAD R27, R26, 0x11, RZ ;  /* 0x000000111a1b7824 */ /* 0x000fe400078e02ff */
[----:B------:R-:W-:Y:S02]  /*0790*/  IMAD R29, R28, 0x11, RZ ;  /* 0x000000111c1d7824 */ /* 0x000fe400078e02ff */
[----:B-1----:R-:W-:-:S02]  /*07a0*/  IMAD R19, R18, 0x11, RZ ;  /* 0x0000001112137824 */ /* 0x002fc400078e02ff */
[----:B0-----:R-:W-:Y:S02]  /*07b0*/  IMAD.X R15, RZ, RZ, R3, P2 ;  /* 0x000000ffff0f7224 */ /* 0x001fe400010e0603 */
[----:B------:R-:W-:Y:S02]  /*07c0*/  IMAD R14, R14, 0x11, RZ ;  /* 0x000000110e0e7824 */ /* 0x000fe400078e02ff */
[----:B------:R-:W-:Y:S02]  /*07d0*/  IMAD R17, R17, 0x11, RZ ;  /* 0x0000001111117824 */ /* 0x000fe400078e02ff */
[----:B------:R-:W-:Y:S02]  /*07e0*/  IMAD R16, R16, 0x11, RZ ;  /* 0x0000001110107824 */ /* 0x000fe400078e02ff */
[----:B------:R-:W-:Y:S02]  /*07f0*/  IMAD R13, R13, 0x11, RZ ;  /* 0x000000110d0d7824 */ /* 0x000fe400078e02ff */
[----:B------:R-:W-:-:S02]  /*0800*/  IMAD R9, R9, 0x11, RZ ;  /* 0x0000001109097824 */ /* 0x000fc400078e02ff */
[----:B------:R-:W-:Y:S02]  /*0810*/  IMAD R21, R12, 0x11, RZ ;  /* 0x000000110c157824 */ /* 0x000fe400078e02ff */
[----:B------:R-:W-:Y:S01]  /*0820*/  IMAD R11, R11, 0x11, RZ ;  /* 0x000000110b0b7824 */ /* 0x000fe200078e02ff */
[----:B------:R-:W-:Y:S04]  /*0830*/  STG.E desc[UR4][R2.64+0x4], R25 ;  /* 0x0000041902007986 */ /* 0x000fe8000c101904 */
        /* <DEDUP_REMOVED lines=10> */
[----:B------:R0:W-:Y:S02]  /*08e0*/  STG.E desc[UR4][R2.64+0x34], R23 ;  /* 0x0000341702007986 */ /* 0x0001e4000c101904 */
[----:B0-----:R-:W-:-:S02]  /*08f0*/  IMAD.MOV.U32 R2, RZ, RZ, R10 ;  /* 0x000000ffff027224 */ /* 0x001fc400078e000a */
[----:B------:R-:W-:Y:S01]  /*0900*/  IMAD.MOV.U32 R3, RZ, RZ, R15 ;  /* 0x000000ffff037224 */ /* 0x000fe200078e000f */
[----:B------:R-:W-:Y:S06]  /*0910*/  @!P1 BRA `(.L_x_7) ;  /* 0xfffffffc001c9947 */ /* 0x000fec000383ffff */
.L_x_6:
[----:B------:R-:W-:Y:S05]  /*0920*/  BSYNC.RECONVERGENT B0 ;  /* 0x0000000000007941 */ /* 0x000fea0003800200 */
.L_x_5:
[----:B------:R-:W-:Y:S01]  /*0930*/  IADD3 R6, P3, PT, -R7, R0, RZ ;  /* 0x0000000007067210 */ /* 0x000fe20007f7e1ff */
[----:B------:R-:W-:Y:S01]  /*0940*/  BSSY.RECONVERGENT B0, `(.L_x_8) ;  /* 0x0000026000007945 */ /* 0x000fe20003800200 */
[----:B------:R-:W-:Y:S02]  /*0950*/  ISETP.GT.U32.AND P2, PT, R0, R7, PT ;  /* 0x000000070000720c */ /* 0x000fe40003f44070 */
[----:B------:R-:W-:Y:S02]  /*0960*/  ISETP.LE.U32.AND P1, PT, R6, 0x4, PT ;  /* 0x000000040600780c */ /* 0x000fe40003f23070 */
[----:B------:R-:W-:Y:S02]  /*0970*/  ISETP.GT.U32.AND.EX P2, PT, R4, R5, PT, P2 ;  /* 0x000000050400720c */ /* 0x000fe40003f44120 */
[----:B------:R-:W-:-:S04]  /*0980*/  IADD3.X R6, PT, PT, ~R5, R4, RZ, P3, !PT ;  /* 0x0000000405067210 */ /* 0x000fc80001ffe5ff */
[----:B------:R-:W-:-:S13]  /*0990*/  ISETP.LE.U32.OR.EX P1, PT, R6, RZ, !P2, P1 ;  /* 0x000000ff0600720c */ /* 0x000fda0005723510 */
[----:B------:R-:W-:Y:S05]  /*09a0*/  @P1 BRA `(.L_x_9) ;  /* 0x00000000007c1947 */ /* 0x000fea0003800000 */
[----:B------:R-:W2:Y:S04]  /*09b0*/  LDG.E R6, desc[UR4][R2.64+-0x8] ;  /* 0xfffff80402067981 */ /* 0x000ea8000c1e1900 */
[----:B------:R-:W3:Y:S04]  /*09c0*/  LDG.E R8, desc[UR4][R2.64+-0x4] ;  /* 0xfffffc0402087981 */ /* 0x000ee8000c1e1900 */
[----:B------:R-:W4:Y:S04]  /*09d0*/  LDG.E R10, desc[UR4][R2.64] ;  /* 0x00000004020a7981 */ /* 0x000f28000c1e1900 */
[----:B------:R-:W5:Y:S04]  /*09e0*/  LDG.E R12, desc[UR4][R2.64+0x4] ;  /* 0x00000404020c7981 */ /* 0x000f68000c1e1900 */
[----:B------:R-:W5:Y:S04]  /*09f0*/  LDG.E R14, desc[UR4][R2.64+0x8] ;  /* 0x00000804020e7981 */ /* 0x000f68000c1e1900 */
[----:B------:R-:W5:Y:S04]  /*0a00*/  LDG.E R16, desc[UR4][R2.64+0xc] ;  /* 0x00000c0402107981 */ /* 0x000f68000c1e1900 */
[----:B------:R-:W5:Y:S04]  /*0a10*/  LDG.E R18, desc[UR4][R2.64+0x10] ;  /* 0x0000100402127981 */ /* 0x000f68000c1e1900 */
[----:B------:R-:W5:Y:S01]  /*0a20*/  LDG.E R20, desc[UR4][R2.64+0x14] ;  /* 0x0000140402147981 */ /* 0x000f62000c1e1900 */
[----:B------:R-:W-:-:S02]  /*0a30*/  IADD3 R7, P1, PT, R7, 0x8, RZ ;  /* 0x0000000807077810 */ /* 0x000fc40007f3e0ff */
[----:B------:R-:W-:-:S03]  /*0a40*/  PLOP3.LUT P0, PT, PT, PT, PT, 0x8, 0x80 ;  /* 0x000000000080781c */ /* 0x000fc60003f0e170 */
[----:B------:R-:W-:Y:S02]  /*0a50*/  IMAD.X R5, RZ, RZ, R5, P1 ;  /* 0x000000ffff057224 */ /* 0x000fe400008e0605 */
[----:B--2---:R-:W-:Y:S01]  /*0a60*/  IMAD R9, R6, 0x11, RZ ;  /* 0x0000001106097824 */ /* 0x004fe200078e02ff */
[----:B------:R-:W-:Y:S01]  /*0a70*/  IADD3 R6, P2, PT, R2, 0x20, RZ ;  /* 0x0000002002067810 */ /* 0x000fe20007f5e0ff */
[----:B---3--:R-:W-:-:S03]  /*0a80*/  IMAD R11, R8, 0x11, RZ ;  /* 0x00000011080b7824 */ /* 0x008fc600078e02ff */
[----:B------:R0:W-:Y:S01]  /*0a90*/  STG.E desc[UR4][R2.64+-0x8], R9 ;  /* 0xfffff80902007986 */ /* 0x0001e2000c101904 */
[----:B----4-:R-:W-:-:S03]  /*0aa0*/  IMAD R13, R10, 0x11, RZ ;  /* 0x000000110a0d7824 */ /* 0x010fc600078e02ff */
[----:B------:R-:W-:Y:S01]  /*0ab0*/  STG.E desc[UR4][R2.64+-0x4], R11 ;  /* 0xfffffc0b02007986 */ /* 0x000fe2000c101904 */
[----:B-----5:R-:W-:-:S03]  /*0ac0*/  IMAD R15, R12, 0x11, RZ ;  /* 0x000000110c0f7824 */ /* 0x020fc600078e02ff */
[----:B------:R-:W-:Y:S01]  /*0ad0*/  STG.E desc[UR4][R2.64], R13 ;  /* 0x0000000d02007986 */ /* 0x000fe2000c101904 */
[----:B------:R-:W-:-:S03]  /*0ae0*/  IMAD R17, R14, 0x11, RZ ;  /* 0x000000110e117824 */ /* 0x000fc600078e02ff */
[----:B------:R-:W-:Y:S01]  /*0af0*/  STG.E desc[UR4][R2.64+0x4], R15 ;  /* 0x0000040f02007986 */ /* 0x000fe2000c101904 */
[----:B0-----:R-:W-:Y:S02]  /*0b00*/  IMAD.X R9, RZ, RZ, R3, P2 ;  /* 0x000000ffff097224 */ /* 0x001fe400010e0603 */
[----:B------:R-:W-:Y:S01]  /*0b10*/  IMAD R19, R16, 0x11, RZ ;  /* 0x0000001110137824 */ /* 0x000fe200078e02ff */
[----:B------:R-:W-:Y:S01]  /*0b20*/  STG.E desc[UR4][R2.64+0x8], R17 ;  /* 0x0000081102007986 */ /* 0x000fe2000c101904 */
[----:B------:R-:W-:-:S03]  /*0b30*/  IMAD R21, R18, 0x11, RZ ;  /* 0x0000001112157824 */ /* 0x000fc600078e02ff */
[----:B------:R-:W-:Y:S01]  /*0b40*/  STG.E desc[UR4][R2.64+0xc], R19 ;  /* 0x00000c1302007986 */ /* 0x000fe2000c101904 */
[----:B------:R-:W-:-:S03]  /*0b50*/  IMAD R23, R20, 0x11, RZ ;  /* 0x0000001114177824 */ /* 0x000fc600078e02ff */
[----:B------:R-:W-:Y:S04]  /*0b60*/  STG.E desc[UR4][R2.64+0x10], R21 ;  /* 0x0000101502007986 */ /* 0x000fe8000c101904 */
[----:B------:R0:W-:Y:S02]  /*0b70*/  STG.E desc[UR4][R2.64+0x14], R23 ;  /* 0x0000141702007986 */ /* 0x0001e4000c101904 */
[----:B0-----:R-:W-:Y:S01]  /*0b80*/  MOV R2, R6 ;  /* 0x0000000600027202 */ /* 0x001fe20000000f00 */
[----:B------:R-:W-:-:S07]  /*0b90*/  IMAD.MOV.U32 R3, RZ, RZ, R9 ;  /* 0x000000ffff037224 */ /* 0x000fce00078e0009 */
.L_x_9:
[----:B------:R-:W-:Y:S05]  /*0ba0*/  BSYNC.RECONVERGENT B0 ;  /* 0x0000000000007941 */ /* 0x000fea0003800200 */
.L_x_8:
[----:B------:R-:W-:-:S04]  /*0bb0*/  ISETP.LT.U32.AND P1, PT, R7, R0, PT ;  /* 0x000000000700720c */ /* 0x000fc80003f21070 */
[----:B------:R-:W-:-:S13]  /*0bc0*/  ISETP.LT.U32.OR.EX P0, PT, R5, R4, P0, P1 ;  /* 0x000000040500720c */ /* 0x000fda0000701510 */
[----:B------:R-:W-:Y:S05]  /*0bd0*/  @!P0 EXIT ;  /* 0x000000000000894d */ /* 0x000fea0003800000 */
[----:B------:R-:W2:Y:S04]  /*0be0*/  LDG.E R5, desc[UR4][R2.64+0x4] ;  /* 0x0000040402057981 */ /* 0x000ea8000c1e1900 */
[----:B------:R-:W3:Y:S04]  /*0bf0*/  LDG.E R0, desc[UR4][R2.64+-0x8] ;  /* 0xfffff80402007981 */ /* 0x000ee8000c1e1900 */
[----:B------:R-:W4:Y:S04]  /*0c00*/  LDG.E R4, desc[UR4][R2.64+-0x4] ;  /* 0xfffffc0402047981 */ /* 0x000f28000c1e1900 */
[----:B------:R-:W5:Y:S01]  /*0c10*/  LDG.E R6, desc[UR4][R2.64] ;  /* 0x0000000402067981 */ /* 0x000f62000c1e1900 */
[----:B--2---:R-:W-:-:S02]  /*0c20*/  IMAD R11, R5, 0x11, RZ ;  /* 0x00000011050b7824 */ /* 0x004fc400078e02ff */
[----:B---3--:R-:W-:-:S03]  /*0c30*/  IMAD R5, R0, 0x11, RZ ;  /* 0x0000001100057824 */ /* 0x008fc600078e02ff */
[----:B------:R-:W-:Y:S01]  /*0c40*/  STG.E desc[UR4][R2.64+0x4], R11 ;  /* 0x0000040b02007986 */ /* 0x000fe2000c101904 */
[----:B----4-:R-:W-:-:S03]  /*0c50*/  IMAD R7, R4, 0x11, RZ ;  /* 0x0000001104077824 */ /* 0x010fc600078e02ff */
[----:B------:R-:W-:Y:S01]  /*0c60*/  STG.E desc[UR4][R2.64+-0x8], R5 ;  /* 0xfffff80502007986 */ /* 0x000fe2000c101904 */
[----:B-----5:R-:W-:-:S03]  /*0c70*/  IMAD R9, R6, 0x11, RZ ;  /* 0x0000001106097824 */ /* 0x020fc600078e02ff */
[----:B------:R-:W-:Y:S04]  /*0c80*/  STG.E desc[UR4][R2.64+-0x4], R7 ;  /* 0xfffffc0702007986 */ /* 0x000fe8000c101904 */
[----:B------:R-:W-:Y:S01]  /*0c90*/  STG.E desc[UR4][R2.64], R9 ;  /* 0x0000000902007986 */ /* 0x000fe2000c101904 */
[----:B------:R-:W-:Y:S05]  /*0ca0*/  EXIT ;  /* 0x000000000000794d */ /* 0x000fea0003800000 */
.L_x_10:
        /* <DEDUP_REMOVED lines=13> */
.L_x_64:


//--------------------- .text._Z6searchPjmmS_mmS_mS_Pv --------------------------
	.section	.text._Z6searchPjmmS_mmS_mS_Pv,"ax",@progbits
	.align	128
        .global         _Z6searchPjmmS_mmS_mS_Pv
        .type           _Z6searchPjmmS_mmS_mS_Pv,@function
        .size           _Z6searchPjmmS_mmS_mS_Pv,(.L_x_61 - _Z6searchPjmmS_mmS_mS_Pv)
        .other          _Z6searchPjmmS_mmS_mS_Pv,@"STO_CUDA_ENTRY STV_DEFAULT"
_Z6searchPjmmS_mmS_mS_Pv:
.text._Z6searchPjmmS_mmS_mS_Pv:
        /* <DEDUP_REMOVED lines=18> */
[----:B------:R-:W0:Y:S01]  /*0120*/  LDCU.64 UR8, c[0x0][0x3a0] ;  /* 0x00007400ff0877ac */ /* 0x000e220008000a00 */
[----:B------:R-:W-:Y:S02]  /*0130*/  IMAD.MOV.U32 R3, RZ, RZ, R4 ;  /* 0x000000ffff037224 */ /* 0x000fe400078e0004 */
[----:B------:R-:W-:Y:S01]  /*0140*/  IMAD.MOV.U32 R4, RZ, RZ, R7 ;  /* 0x000000ffff047224 */ /* 0x000fe200078e0007 */
[----:B------:R-:W1:Y:S01]  /*0150*/  LDCU.64 UR14, c[0x0][0x358] ;  /* 0x00006b00ff0e77ac */ /* 0x000e620008000a00 */
[----:B------:R-:W2:Y:S01]  /*0160*/  LDCU.64 UR6, c[0x0][0x3a8] ;  /* 0x00007500ff0677ac */ /* 0x000ea20008000a00 */
[----:B------:R-:W-:Y:S01]  /*0170*/  UMOV UR4, URZ ;  /* 0x000000ff00047c82 */ /* 0x000fe20008000000 */
[----:B0-----:R-:W-:-:S04]  /*0180*/  UISETP.GE.U32.AND UP0, UPT, UR8, 0x2, UPT ;  /* 0x000000020800788c */ /* 0x001fc8000bf06070 */
[----:B------:R-:W-:-:S09]  /*0190*/  UISETP.GE.U32.AND.EX UP0, UPT, UR9, URZ, UPT, UP0 ;  /* 0x000000ff0900728c */ /* 0x000fd2000bf06100 */
[----:B-12---:R-:W-:Y:S05]  /*01a0*/  BRA.U !UP0, `(.L_x_11) ;  /* 0x0000002508347547 */ /* 0x006fea000b800000 */
[----:B------:R-:W0:Y:S02]  /*01b0*/  LDCU UR5, c[0x0][0x3b8] ;  /* 0x00007700ff0577ac */ /* 0x000e240008000800 */
[----:B0-----:R-:W-:-:S04]  /*01c0*/  UISETP.NE.U32.AND UP0, UPT, UR5, URZ, UPT ;  /* 0x000000ff0500728c */ /* 0x001fc8000bf05070 */
[----:B------:R-:W-:-:S09]  /*01d0*/  UISETP.NE.AND.EX UP0, UPT, URZ, URZ, UPT, UP0 ;  /* 0x000000ffff00728c */ /* 0x000fd2000bf05300 */
[----:B------:R-:W-:Y:S05]  /*01e0*/  BRA.U UP0, `(.L_x_12) ;  /* 0x0000000d00dc7547 */ /* 0x000fea000b800000 */
[----:B------:R-:W0:Y:S01]  /*01f0*/  LDC.64 R10, c[0x0][0x3a8] ;  /* 0x0000ea00ff0a7b82 */ /* 0x000e220000000a00 */
[----:B------:R-:W1:Y:S01]  /*0200*/  LDCU.64 UR10, c[0x0][0x398] ;  /* 0x00007300ff0a77ac */ /* 0x000e620008000a00 */
[----:B------:R-:W-:Y:S02]  /*0210*/  UIADD3 UR17, UPT, UPT, UR8, 0xf, URZ ;  /* 0x0000000f08117890 */ /* 0x000fe4000fffe0ff */
[----:B------:R-:W-:Y:S02]  /*0220*/  UIADD3 UR19, UP0, UPT, UR8, -0x1, URZ ;  /* 0xffffffff08137890 */ /* 0x000fe4000ff1e0ff */
[----:B------:R-:W-:Y:S02]  /*0230*/  UIADD3 UR18, UP1, UPT, UR8, -0x2, URZ ;  /* 0xfffffffe08127890 */ /* 0x000fe4000ff3e0ff */
[----:B------:R-:W-:Y:S02]  /*0240*/  UIADD3 UR8, UPT, UPT, UR8, 0x7, URZ ;  /* 0x0000000708087890 */ /* 0x000fe4000fffe0ff */
[----:B------:R-:W-:-:S02]  /*0250*/  ULOP3.LUT UR5, UR17, 0xf, URZ, 0xc0, !UPT ;  /* 0x0000000f11057892 */ /* 0x000fc4000f8ec0ff */
[----:B------:R-:W-:Y:S02]  /*0260*/  ULOP3.LUT UR4, UR8, 0x7, URZ, 0xc0, !UPT ;  /* 0x0000000708047892 */ /* 0x000fe4000f8ec0ff */
[----:B------:R-:W-:Y:S02]  /*0270*/  UIADD3.X UR20, UPT, UPT, UR9, -0x1, URZ, UP0, !UPT ;  /* 0xffffffff09147890 */ /* 0x000fe400087fe4ff */
[----:B------:R-:W-:Y:S02]  /*0280*/  UIADD3.X UR9, UPT, UPT, UR9, -0x1, URZ, UP1, !UPT ;  /* 0xffffffff09097890 */ /* 0x000fe40008ffe4ff */
[----:B------:R-:W-:Y:S02]  /*0290*/  UIADD3 UR5, UP0, UPT, UR5, -0x1, URZ ;  /* 0xffffffff05057890 */ /* 0x000fe4000ff1e0ff */
[----:B------:R-:W-:Y:S01]  /*02a0*/  UIADD3 UR4, UP1, UPT, UR4, -0x1, URZ ;  /* 0xffffffff04047890 */ /* 0x000fe2000ff3e0ff */
[C---:B0-----:R-:W-:Y:S01]  /*02b0*/  IMAD.SHL.U32 R5, R10.reuse, 0x4, RZ ;  /* 0x000000040a057824 */ /* 0x041fe200078e00ff */
[C-C-:B------:R-:W-:Y:S01]  /*02c0*/  SHF.L.U64.HI R7, R10.reuse, 0x2, R11.reuse ;  /* 0x000000020a077819 */ /* 0x140fe2000001020b */
[----:B------:R-:W-:Y:S01]  /*02d0*/  UIADD3.X UR7, UPT, UPT, URZ, -0x1, URZ, UP0, !UPT ;  /* 0xffffffffff077890 */ /* 0x000fe200087fe4ff */
[----:B------:R-:W-:Y:S01]  /*02e0*/  SHF.L.U64.HI R11, R10, 0x6, R11 ;  /* 0x000000060a0b7819 */ /* 0x000fe2000001020b */
[----:B------:R-:W-:Y:S01]  /*02f0*/  UIADD3.X UR6, UPT, UPT, URZ, -0x1, URZ, UP1, !UPT ;  /* 0xffffffffff067890 */ /* 0x000fe20008ffe4ff */
[----:B-1----:R-:W-:Y:S01]  /*0300*/  IADD3 R6, P0, PT, R5, UR10, RZ ;  /* 0x0000000a05067c10 */ /* 0x002fe2000ff1e0ff */
[----:B------:R-:W-:-:S02]  /*0310*/  UISETP.GE.U32.AND UP1, UPT, UR5, 0x7, UPT ;  /* 0x000000070500788c */ /* 0x000fc4000bf26070 */
[----:B------:R-:W-:Y:S01]  /*0320*/  UISETP.GE.U32.AND UP0, UPT, UR4, 0x3, UPT ;  /* 0x000000030400788c */ /* 0x000fe2000bf06070 */
[----:B------:R-:W-:Y:S01]  /*0330*/  IADD3.X R8, PT, PT, R7, UR11, RZ, P0, !PT ;  /* 0x0000000b07087c10 */ /* 0x000fe200087fe4ff */
[----:B------:R-:W-:Y:S02]  /*0340*/  ULOP3.LUT UR16, UR19, 0xfffffff0, URZ, 0xc0, !UPT ;  /* 0xfffffff013107892 */ /* 0x000fe4000f8ec0ff */
[----:B------:R-:W-:Y:S02]  /*0350*/  ULOP3.LUT UR8, UR8, 0x3, URZ, 0xc0, !UPT ;  /* 0x0000000308087892 */ /* 0x000fe4000f8ec0ff */
[----:B------:R-:W-:Y:S02]  /*0360*/  UISETP.GE.U32.AND.EX UP1, UPT, UR7, URZ, UPT, UP1 ;  /* 0x000000ff0700728c */ /* 0x000fe4000bf26110 */
[----:B------:R-:W-:-:S11]  /*0370*/  UISETP.GE.U32.AND.EX UP0, UPT, UR6, URZ, UPT, UP0 ;  /* 0x000000ff0600728c */ /* 0x000fd6000bf06100 */
.L_x_18:
[----:B------:R-:W0:Y:S02]  /*0380*/  LDC.64 R12, c[0x0][0x398] ;  /* 0x0000e600ff0c7b82 */ /* 0x000e240000000a00 */
[----:B0-----:R0:W5:Y:S01]  /*0390*/  LDG.E R20, desc[UR14][R12.64] ;  /* 0x0000000e0c147981 */ /* 0x001162000c1e1900 */
[----:B------:R-:W-:Y:S01]  /*03a0*/  UISETP.GE.U32.AND UP2, UPT, UR18, 0xf, UPT ;  /* 0x0000000f1200788c */ /* 0x000fe2000bf46070 */
[----:B------:R-:W-:Y:S02]  /*03b0*/  HFMA2 R9, -RZ, RZ, 0, 5.9604644775390625e-08 ;  /* 0x00000001ff097431 */ /* 0x000fe400000001ff */
[----:B------:R-:W-:Y:S01]  /*03c0*/  IMAD.MOV.U32 R21, RZ, RZ, RZ ;  /* 0x000000ffff157224 */ /* 0x000fe200078e00ff */
[----:B------:R-:W-:-:S09]  /*03d0*/  UISETP.GE.U32.AND.EX UP2, UPT, UR9, URZ, UPT, UP2 ;  /* 0x000000ff0900728c */ /* 0x000fd2000bf46120 */
[----:B0-----:R-:W-:Y:S05]  /*03e0*/  BRA.U !UP2, `(.L_x_13) ;  /* 0x000000050a147547 */ /* 0x001fea000b800000 */
[----:B------:R-:W-:Y:S01]  /*03f0*/  IMAD.MOV.U32 R9, RZ, RZ, 0x1 ;  /* 0x00000001ff097424 */ /* 0x000fe200078e00ff */
[----:B------:R-:W-:Y:S01]  /*0400*/  MOV R25, R6 ;  /* 0x0000000600197202 */ /* 0x000fe20000000f00 */
[----:B------:R-:W-:Y:S02]  /*0410*/  IMAD.MOV.U32 R21, RZ, RZ, RZ ;  /* 0x000000ffff157224 */ /* 0x000fe400078e00ff */
[----:B------:R-:W-:-:S07]  /*0420*/  IMAD.MOV.U32 R26, RZ, RZ, R8 ;  /* 0x000000ffff1a7224 */ /* 0x000fce00078e0008 */
.L_x_14:
[-C--:B------:R-:W-:Y:S01]  /*0430*/  IADD3 R22, P0, PT, R25, R5.reuse, RZ ;  /* 0x0000000519167210 */ /* 0x080fe20007f1e0ff */
[----:B------:R-:W-:Y:S02]  /*0440*/  IMAD.MOV.U32 R14, RZ, RZ, R25 ;  /* 0x000000ffff0e7224 */ /* 0x000fe400078e0019 */
[----:B------:R-:W-:Y:S02]  /*0450*/  IMAD.MOV.U32 R15, RZ, RZ, R26 ;  /* 0x000000ffff0f7224 */ /* 0x000fe400078e001a */
[----:B------:R-:W-:Y:S01]  /*0460*/  IMAD.X R23, R26, 0x1, R7, P0 ;  /* 0x000000011a177824 */ /* 0x000fe200000e0607 */
[----:B------:R-:W-:Y:S02]  /*0470*/  IADD3 R28, P0, PT, R22, R5, RZ ;  /* 0x00000005161c7210 */ /* 0x000fe40007f1e0ff */
[----:B------:R0:W2:Y:S02]  /*0480*/  LDG.E R27, desc[UR14][R14.64] ;  /* 0x0000000e0e1b7981 */ /* 0x0000a4000c1e1900 */
[----:B------:R-:W-:-:S02]  /*0490*/  IADD3.X R29, PT, PT, R23, R7, RZ, P0, !PT ;  /* 0x00000007171d7210 */ /* 0x000fc400007fe4ff */
[----:B------:R-:W-:Y:S01]  /*04a0*/  IADD3 R18, P0, PT, R28, R5, RZ ;  /* 0x000000051c127210 */ /* 0x000fe20007f1e0ff */
[----:B------:R-:W2:Y:S03]  /*04b0*/  LDG.E R23, desc[UR14][R22.64] ;  /* 0x0000000e16177981 */ /* 0x000ea6000c1e1900 */
[----:B------:R-:W-:Y:S02]  /*04c0*/  IADD3.X R19, PT, PT, R29, R7, RZ, P0, !PT ;  /* 0x000000071d137210 */ /* 0x000fe400007fe4ff */
[-C--:B------:R-:W-:Y:S01]  /*04d0*/  IADD3 R16, P0, PT, R18, R5.reuse, RZ ;  /* 0x0000000512107210 */ /* 0x080fe20007f1e0ff */
[----:B------:R-:W3:Y:S04]  /*04e0*/  LDG.E R29, desc[UR14][R28.64] ;  /* 0x0000000e1c1d7981 */ /* 0x000ee8000c1e1900 */
[----:B------:R1:W3:Y:S01]  /*04f0*/  LDG.E R24, desc[UR14][R18.64] ;  /* 0x0000000e12187981 */ /* 0x0002e2000c1e1900 */
[----:B------:R-:W-:Y:S01]  /*0500*/  IMAD.X R17, R19, 0x1, R7, P0 ;  /* 0x0000000113117824 */ /* 0x000fe200000e0607 */
[----:B------:R-:W-:-:S05]  /*0510*/  IADD3 R12, P0, PT, R16, R5, RZ ;  /* 0x00000005100c7210 */ /* 0x000fca0007f1e0ff */
[----:B------:R-:W-:Y:S01]  /*0520*/  IMAD.X R13, R17, 0x1, R7, P0 ;  /* 0x00000001110d7824 */ /* 0x000fe200000e0607 */
[----:B0-----:R-:W-:Y:S01]  /*0530*/  IADD3 R14, P0, PT, R12, R5, RZ ;  /* 0x000000050c0e7210 */ /* 0x001fe20007f1e0ff */
[----:B------:R-:W4:Y:S03]  /*0540*/  LDG.E R17, desc[UR14][R16.64] ;  /* 0x0000000e10117981 */ /* 0x000f26000c1e1900 */
[----:B------:R-:W-:Y:S01]  /*0550*/  IADD3.X R15, PT, PT, R13, R7, RZ, P0, !PT ;  /* 0x000000070d0f7210 */ /* 0x000fe200007fe4ff */
[----:B------:R-:W4:Y:S01]  /*0560*/  LDG.E R12, desc[UR14][R12.64] ;  /* 0x0000000e0c0c7981 */ /* 0x000f22000c1e1900 */
[----:B-1----:R-:W-:-:S03]  /*0570*/  IADD3 R18, P0, PT, R14, R5, RZ ;  /* 0x000000050e127210 */ /* 0x002fc60007f1e0ff */
[----:B------:R-:W4:Y:S02]  /*0580*/  LDG.E R14, desc[UR14][R14.64] ;  /* 0x0000000e0e0e7981 */ /* 0x000f24000c1e1900 */
[----:B------:R-:W-:-:S05]  /*0590*/  IMAD.X R19, R15, 0x1, R7, P0 ;  /* 0x000000010f137824 */ /* 0x000fca00000e0607 */
[----:B------:R0:W4:Y:S01]  /*05a0*/  LDG.E R13, desc[UR14][R18.64] ;  /* 0x0000000e120d7981 */ /* 0x000122000c1e1900 */
[----:B------:R-:W-:Y:S02]  /*05b0*/  IADD3 R22, P0, PT, R18, R5, RZ ;  /* 0x0000000512167210 */ /* 0x000fe40007f1e0ff */
[----:B--2--5:R-:W-:-:S03]  /*05c0*/  VIMNMX3.U32 R27, R27, R20, R23, PT ;  /* 0x000000141b1b720f */ /* 0x024fc60003800017 */
[----:B------:R-:W-:Y:S01]  /*05d0*/  IMAD.X R23, R19, 0x1, R7, P0 ;  /* 0x0000000113177824 */ /* 0x000fe200000e0607 */
[----:B------:R-:W-:-:S04]  /*05e0*/  IADD3 R28, P0, PT, R22, R5, RZ ;  /* 0x00000005161c7210 */ /* 0x000fc80007f1e0ff */
[----:B------:R1:W2:Y:S01]  /*05f0*/  LDG.E R20, desc[UR14][R22.64] ;  /* 0x0000000e16147981 */ /* 0x0002a2000c1e1900 */
[----:B---3--:R-:W-:Y:S02]  /*0600*/  VIMNMX3.U32 R24, R29, R27, R24, PT ;  /* 0x0000001b1d18720f */ /* 0x008fe40003800018 */
[----:B------:R-:W-:Y:S02]  /*0610*/  IADD3.X R29, PT, PT, R23, R7, RZ, P0, !PT ;  /* 0x00000007171d7210 */ /* 0x000fe400007fe4ff */
[----:B0-----:R-:W-:-:S05]  /*0620*/  IADD3 R18, P0, PT, R28, R5, RZ ;  /* 0x000000051c127210 */ /* 0x001fca0007f1e0ff */
[----:B------:R-:W-:Y:S01]  /*0630*/  IMAD.X R19, R29, 0x1, R7, P0 ;  /* 0x000000011d137824 */ /* 0x000fe200000e0607 */
[----:B------:R-:W-:Y:S01]  /*0640*/  IADD3 R16, P0, PT, R18, R5, RZ ;  /* 0x0000000512107210 */ /* 0x000fe20007f1e0ff */
[----:B------:R-:W2:Y:S01]  /*0650*/  LDG.E R29, desc[UR14][R28.64] ;  /* 0x0000000e1c1d7981 */ /* 0x000ea2000c1e1900 */
[----:B----4-:R-:W-:-:S03]  /*0660*/  VIMNMX3.U32 R27, R17, R24, R12, PT ;  /* 0x00000018111b720f */ /* 0x010fc6000380000c */
[----:B------:R-:W-:Y:S01]  /*0670*/  IMAD.X R17, R19, 0x1, R7, P0 ;  /* 0x0000000113117824 */ /* 0x000fe200000e0607 */
[----:B-1----:R-:W-:Y:S01]  /*0680*/  IADD3 R22, P0, PT, R16, R5, RZ ;  /* 0x0000000510167210 */ /* 0x002fe20007f1e0ff */
[----:B------:R0:W3:Y:S03]  /*0690*/  LDG.E R24, desc[UR14][R18.64] ;  /* 0x0000000e12187981 */ /* 0x0000e6000c1e1900 */
[----:B------:R-:W-:Y:S02]  /*06a0*/  IADD3.X R23, PT, PT, R17, R7, RZ, P0, !PT ;  /* 0x0000000711177210 */ /* 0x000fe400007fe4ff */
[----:B------:R-:W-:Y:S01]  /*06b0*/  IADD3 R12, P0, PT, R22, R5, RZ ;  /* 0x00000005160c7210 */ /* 0x000fe20007f1e0ff */
[----:B------:R1:W3:Y:S01]  /*06c0*/  LDG.E R17, desc[UR14][R16.64] ;  /* 0x0000000e10117981 */ /* 0x0002e2000c1e1900 */
[----:B------:R-:W-:-:S03]  /*06d0*/  VIMNMX3.U32 R27, R14, R27, R13, PT ;  /* 0x0000001b0e1b720f */ /* 0x000fc6000380000d */
[--C-:B------:R-:W-:Y:S01]  /*06e0*/  IMAD.X R13, R23, 0x1, R7.reuse, P0 ;  /* 0x00000001170d7824 */ /* 0x100fe200000e0607 */
[-C--:B------:R-:W-:Y:S01]  /*06f0*/  IADD3 R14, P0, PT, R12, R5.reuse, RZ ;  /* 0x000000050c0e7210 */ /* 0x080fe20007f1e0ff */
[----:B------:R-:W4:Y:S04]  /*0700*/  LDG.E R22, desc[UR14][R22.64] ;  /* 0x0000000e16167981 */ /* 0x000f28000c1e1900 */
[----:B------:R-:W-:Y:S01]  /*0710*/  IMAD.X R15, R13, 0x1, R7, P0 ;  /* 0x000000010d0f7824 */ /* 0x000fe200000e0607 */
[----:B0-----:R-:W-:Y:S01]  /*0720*/  IADD3 R18, P0, PT, R14, R5, RZ ;  /* 0x000000050e127210 */ /* 0x001fe20007f1e0ff */
[----:B------:R-:W4:Y:S03]  /*0730*/  LDG.E R13, desc[UR14][R12.64] ;  /* 0x0000000e0c0d7981 */ /* 0x000f26000c1e1900 */
[----:B------:R-:W-:Y:S01]  /*0740*/  IADD3.X R19, PT, PT, R15, R7, RZ, P0, !PT ;  /* 0x000000070f137210 */ /* 0x000fe200007fe4ff */
[----:B------:R-:W4:Y:S04]  /*0750*/  LDG.E R14, desc[UR14][R14.64] ;  /* 0x0000000e0e0e7981 */ /* 0x000f28000c1e1900 */
[----:B------:R-:W4:Y:S01]  /*0760*/  LDG.E R18, desc[UR14][R18.64] ;  /* 0x0000000e12127981 */ /* 0x000f22000c1e1900 */
[----:B------:R-:W-:-:S04]  /*0770*/  IADD3 R9, P0, PT, R9, 0x10, RZ ;  /* 0x0000001009097810 */ /* 0x000fc80007f1e0ff */
[----:B-1----:R-:W-:Y:S01]  /*0780*/  IADD3 R16, P1, PT, R9, -UR16, RZ ;  /* 0x8000001009107c10 */ /* 0x002fe2000ff3e0ff */
[----:B------:R-:W-:-:S03]  /*0790*/  IMAD.X R21, RZ, RZ, R21, P0 ;  /* 0x000000ffff157224 */ /* 0x000fc600000e0615 */
[----:B------:R-:W-:Y:S02]  /*07a0*/  ISETP.NE.U32.AND P0, PT, R16, 0x1, PT ;  /* 0x000000011000780c */ /* 0x000fe40003f05070 */
[----:B------:R-:W-:-:S04]  /*07b0*/  IADD3.X R16, PT, PT, R21, ~UR20, RZ, P1, !PT ;  /* 0x8000001415107c10 */ /* 0x000fc80008ffe4ff */
[----:B------:R-:W-:Y:S02]  /*07c0*/  ISETP.NE.AND.EX P0, PT, R16, RZ, PT, P0 ;  /* 0x000000ff1000720c */ /* 0x000fe40003f05300 */
[----:B------:R-:W-:-:S05]  /*07d0*/  LEA R25, P1, R10, R25, 0x6 ;  /* 0x000000190a197211 */ /* 0x000fca00078230ff */
[----:B------:R-:W-:Y:S01]  /*07e0*/  IMAD.X R26, R26, 0x1, R11, P1 ;  /* 0x000000011a1a7824 */ /* 0x000fe200008e060b */
[----:B--2---:R-:W-:-:S04]  /*07f0*/  VIMNMX3.U32 R20, R20, R27, R29, PT ;  /* 0x0000001b1414720f */ /* 0x004fc8000380001d */
[----:B---3--:R-:W-:-:S04]  /*0800*/  VIMNMX3.U32 R17, R24, R20, R17, PT ;  /* 0x000000141811720f */ /* 0x008fc80003800011 */
[----:B----4-:R-:W-:-:S04]  /*0810*/  VIMNMX3.U32 R13, R22, R17, R13, PT ;  /* 0x00000011160d720f */ /* 0x010fc8000380000d */
[----:B------:R-:W-:Y:S01]  /*0820*/  VIMNMX3.U32 R20, R14, R13, R18, PT ;  /* 0x0000000d0e14720f */ /* 0x000fe20003800012 */
[----:B------:R-:W-:Y:S06]  /*0830*/  @P0 BRA `(.L_x_14) ;  /* 0xfffffff800fc0947 */ /* 0x000fec000383ffff */
.L_x_13:
[----:B------:R-:W-:-:S09]  /*0840*/  ULOP3.LUT UP2, URZ, UR19, 0xf, URZ, 0xc0, !UPT ;  /* 0x0000000f13ff7892 */ /* 0x000fd2000f84c0ff */
[----:B------:R-:W-:Y:S05]  /*0850*/  BRA.U !UP2, `(.L_x_15) ;  /* 0x000000090a187547 */ /* 0x000fea000b800000 */
[----:B------:R-:W-:Y:S01]  /*0860*/  ULOP3.LUT UP2, URZ, UR17, 0x7, URZ, 0xc0, !UPT ;  /* 0x0000000711ff7892 */ /* 0x000fe2000f84c0ff */
[----:B------:R-:W-:Y:S10]  /*0870*/  BRA.U !UP1, `(.L_x_16) ;  /* 0x0000000109e47547 */ /* 0x000ff4000b800000 */
[----:B------:R-:W0:Y:S01]  /*0880*/  LDC.64 R12, c[0x0][0x398] ;  /* 0x0000e600ff0c7b82 */ /* 0x000e220000000a00 */
[----:B------:R-:W1:Y:S01]  /*0890*/  LDCU.64 UR4, c[0x0][0x3a8] ;  /* 0x00007500ff0477ac */ /* 0x000e620008000a00 */
[C---:B------:R-:W-:Y:S01]  /*08a0*/  IADD3 R23, PT, PT, R9.reuse, 0x1, RZ ;  /* 0x0000000109177810 */ /* 0x040fe20007ffe0ff */
[C---:B------:R-:W-:Y:S02]  /*08b0*/  VIADD R17, R9.reuse, 0x2 ;  /* 0x0000000209117836 */ /* 0x040fe40000000000 */
[----:B------:R-:W-:Y:S02]  /*08c0*/  VIADD R25, R9, 0x3 ;  /* 0x0000000309197836 */ /* 0x000fe40000000000 */
[----:B-1----:R-:W-:-:S04]  /*08d0*/  IMAD.WIDE.U32 R18, R23, UR4, RZ ;  /* 0x0000000417127c25 */ /* 0x002fc8000f8e00ff */
[----:B------:R-:W-:Y:S01]  /*08e0*/  IMAD.WIDE.U32 R14, R17, UR4, RZ ;  /* 0x00000004110e7c25 */ /* 0x000fe2000f8e00ff */
[----:B0-----:R-:W-:-:S03]  /*08f0*/  LEA R16, P0, R18, R12, 0x2 ;  /* 0x0000000c12107211 */ /* 0x001fc600078010ff */
[----:B------:R-:W-:Y:S02]  /*0900*/  IMAD R19, R23, UR5, R19 ;  /* 0x0000000517137c24 */ /* 0x000fe4000f8e0213 */
[----:B------:R-:W-:Y:S02]  /*0910*/  IMAD R15, R17, UR5, R15 ;  /* 0x00000005110f7c24 */ /* 0x000fe4000f8e020f */
[----:B------:R-:W-:Y:S01]  /*0920*/  IMAD R24, R21, UR4, RZ ;  /* 0x0000000415187c24 */ /* 0x000fe2000f8e02ff */
[----:B------:R-:W-:Y:S01]  /*0930*/  LEA.HI.X R17, R18, R13, R19, 0x2, P0 ;  /* 0x0000000d12117211 */ /* 0x000fe200000f1413 */
[----:B------:R-:W-:Y:S01]  /*0940*/  IMAD.WIDE.U32 R18, R25, UR4, RZ ;  /* 0x0000000419127c25 */ /* 0x000fe2000f8e00ff */
[----:B------:R-:W-:-:S03]  /*0950*/  LEA R22, P0, R14, R12, 0x2 ;  /* 0x0000000c0e167211 */ /* 0x000fc600078010ff */
[----:B------:R-:W-:Y:S01]  /*0960*/  IMAD R25, R25, UR5, R19 ;  /* 0x0000000519197c24 */ /* 0x000fe2000f8e0213 */
[-C--:B------:R-:W-:Y:S01]  /*0970*/  LEA.HI.X R23, R14, R13.reuse, R15, 0x2, P0 ;  /* 0x0000000d0e177211 */ /* 0x080fe200000f140f */
[C---:B------:R-:W-:Y:S01]  /*0980*/  IMAD R21, R9.reuse, UR5, R24 ;  /* 0x0000000509157c24 */ /* 0x040fe2000f8e0218 */
[CC--:B------:R-:W-:Y:S01]  /*0990*/  LEA R28, P0, R18.reuse, R12.reuse, 0x2 ;  /* 0x0000000c121c7211 */ /* 0x0c0fe200078010ff */
[C---:B------:R-:W-:Y:S01]  /*09a0*/  IMAD.WIDE.U32 R14, R9.reuse, UR4, RZ ;  /* 0x00000004090e7c25 */ /* 0x040fe2000f8e00ff */
[----:B------:R-:W-:Y:S01]  /*09b0*/  IADD3 R19, PT, PT, R9, 0x4, RZ ;  /* 0x0000000409137810 */ /* 0x000fe20007ffe0ff */
[----:B------:R-:W2:Y:S01]  /*09c0*/  LDG.E R22, desc[UR14][R22.64] ;  /* 0x0000000e16167981 */ /* 0x000ea2000c1e1900 */
[-C--:B------:R-:W-:Y:S01]  /*09d0*/  LEA.HI.X R29, R18, R13.reuse, R25, 0x2, P0 ;  /* 0x0000000d121d7211 */ /* 0x080fe200000f1419 */
[----:B------:R-:W-:Y:S01]  /*09e0*/  IMAD.IADD R15, R15, 0x1, R21 ;  /* 0x000000010f0f7824 */ /* 0x000fe200078e0215 */
[CC--:B------:R-:W-:Y:S01]  /*09f0*/  LEA R26, P0, R14.reuse, R12.reuse, 0x2 ;  /* 0x0000000c0e1a7211 */ /* 0x0c0fe200078010ff */
[----:B------:R0:W3:Y:S03]  /*0a00*/  LDG.E R21, desc[UR14][R16.64] ;  /* 0x0000000e10157981 */ /* 0x0000e6000c1e1900 */
[-C--:B------:R-:W-:Y:S01]  /*0a10*/  LEA.HI.X R27, R14, R13.reuse, R15, 0x2, P0 ;  /* 0x0000000d0e1b7211 */ /* 0x080fe200000f140f */
[C---:B------:R-:W-:Y:S01]  /*0a20*/  IMAD.WIDE.U32 R14, R19.reuse, UR4, RZ ;  /* 0x00000004130e7c25 */ /* 0x040fe2000f8e00ff */
[----:B------:R-:W2:Y:S03]  /*0a30*/  LDG.E R23, desc[UR14][R28.64] ;  /* 0x0000000e1c177981 */ /* 0x000ea6000c1e1900 */
[----:B------:R-:W-:Y:S01]  /*0a40*/  IMAD R15, R19, UR5, R15 ;  /* 0x00000005130f7c24 */ /* 0x000fe2000f8e020f */
[C---:B------:R-:W-:Y:S01]  /*0a50*/  LEA R24, P0, R14.reuse, R12, 0x2 ;  /* 0x0000000c0e187211 */ /* 0x040fe200078010ff */
[----:B------:R-:W3:Y:S03]  /*0a60*/  LDG.E R26, desc[UR14][R26.64] ;  /* 0x0000000e1a1a7981 */ /* 0x000ee6000c1e1900 */
[----:B------:R-:W-:Y:S01]  /*0a70*/  LEA.HI.X R25, R14, R13, R15, 0x2, P0 ;  /* 0x0000000d0e197211 */ /* 0x000fe200000f140f */
[----:B------:R-:W-:-:S04]  /*0a80*/  VIADD R15, R9, 0x5 ;  /* 0x00000005090f7836 */ /* 0x000fc80000000000 */
[C---:B0-----:R-:W-:Y:S01]  /*0a90*/  IMAD.WIDE.U32 R16, R15.reuse, UR4, RZ ;  /* 0x000000040f107c25 */ /* 0x041fe2000f8e00ff */
[----:B------:R0:W4:Y:S03]  /*0aa0*/  LDG.E R24, desc[UR14][R24.64] ;  /* 0x0000000e18187981 */ /* 0x000126000c1e1900 */
[----:B------:R-:W-:Y:S01]  /*0ab0*/  IMAD R15, R15, UR5, R17 ;  /* 0x000000050f0f7c24 */ /* 0x000fe2000f8e0211 */
[----:B------:R-:W-:Y:S02]  /*0ac0*/  IADD3 R17, PT, PT, R9, 0x6, RZ ;  /* 0x0000000609117810 */ /* 0x000fe40007ffe0ff */
[----:B------:R-:W-:-:S03]  /*0ad0*/  LEA R14, P0, R16, R12, 0x2 ;  /* 0x0000000c100e7211 */ /* 0x000fc600078010ff */
[----:B------:R-:W-:Y:S01]  /*0ae0*/  IMAD.WIDE.U32 R18, R17, UR4, RZ ;  /* 0x0000000411127c25 */ /* 0x000fe2000f8e00ff */
[----:B------:R-:W-:-:S03]  /*0af0*/  LEA.HI.X R15, R16, R13, R15, 0x2, P0 ;  /* 0x0000000d100f7211 */ /* 0x000fc600000f140f */
[----:B------:R-:W-:Y:S01]  /*0b00*/  IMAD R19, R17, UR5, R19 ;  /* 0x0000000511137c24 */ /* 0x000fe2000f8e0213 */
[C---:B------:R-:W-:Y:S01]  /*0b10*/  LEA R16, P0, R18.reuse, R12, 0x2 ;  /* 0x0000000c12107211 */ /* 0x040fe200078010ff */
[----:B0-----:R-:W-:Y:S01]  /*0b20*/  VIADD R25, R9, 0x7 ;  /* 0x0000000709197836 */ /* 0x001fe20000000000 */
[----:B------:R-:W4:Y:S02]  /*0b30*/  LDG.E R14, desc[UR14][R14.64] ;  /* 0x0000000e0e0e7981 */ /* 0x000f24000c1e1900 */
[----:B------:R-:W-:Y:S01]  /*0b40*/  LEA.HI.X R17, R18, R13, R19, 0x2, P0 ;  /* 0x0000000d12117211 */ /* 0x000fe200000f1413 */
[----:B------:R-:W-:-:S04]  /*0b50*/  IMAD.WIDE.U32 R18, R25, UR4, RZ ;  /* 0x0000000419127c25 */ /* 0x000fc8000f8e00ff */
[----:B------:R-:W-:Y:S01]  /*0b60*/  IMAD R19, R25, UR5, R19 ;  /* 0x0000000519137c24 */ /* 0x000fe2000f8e0213 */
[C---:B------:R-:W-:Y:S01]  /*0b70*/  LEA R12, P0, R18.reuse, R12, 0x2 ;  /* 0x0000000c120c7211 */ /* 0x040fe200078010ff */
[----:B------:R-:W4:Y:S03]  /*0b80*/  LDG.E R17, desc[UR14][R16.64] ;  /* 0x0000000e10117981 */ /* 0x000f26000c1e1900 */
[----:B------:R-:W-:-:S05]  /*0b90*/  LEA.HI.X R13, R18, R13, R19, 0x2, P0 ;  /* 0x0000000d120d7211 */ /* 0x000fca00000f1413 */
[----:B------:R-:W4:Y:S01]  /*0ba0*/  LDG.E R12, desc[UR14][R12.64] ;  /* 0x0000000e0c0c7981 */ /* 0x000f22000c1e1900 */
[----:B------:R-:W-:Y:S02]  /*0bb0*/  IADD3 R9, PT, PT, R9, 0x8, RZ ;  /* 0x0000000809097810 */ /* 0x000fe40007ffe0ff */
[----:B---3-5:R-:W-:-:S04]  /*0bc0*/  VIMNMX3.U32 R21, R26, R20, R21, PT ;  /* 0x000000141a15720f */ /* 0x028fc80003800015 */
[----:B--2---:R-:W-:-:S04]  /*0bd0*/  VIMNMX3.U32 R21, R22, R21, R23, PT ;  /* 0x000000151615720f */ /* 0x004fc80003800017 */
[----:B----4-:R-:W-:Y:S01]  /*0be0*/  VIMNMX3.U32 R24, R24, R21, R14, PT ;  /* 0x000000151818720f */ /* 0x010fe2000380000e */
[----:B------:R-:W-:-:S03]  /*0bf0*/  IMAD.MOV.U32 R21, RZ, RZ, RZ ;  /* 0x000000ffff157224 */ /* 0x000fc600078e00ff */
[----:B------:R-:W-:-:S07]  /*0c00*/  VIMNMX3.U32 R20, R17, R24, R12, PT ;  /* 0x000000181114720f */ /* 0x000fce000380000c */
.L_x_16:
[----:B------:R-:W-:Y:S05]  /*0c10*/  BRA.U !UP2, `(.L_x_15) ;  /* 0x000000050a287547 */ /* 0x000fea000b800000 */
[----:B------:R-:W-:-:S04]  /*0c20*/  UISETP.NE.U32.AND UP2, UPT, UR8, URZ, UPT ;  /* 0x000000ff0800728c */ /* 0x000fc8000bf45070 */
[----:B------:R-:W-:Y:S01]  /*0c30*/  UISETP.NE.AND.EX UP2, UPT, URZ, URZ, UPT, UP2 ;  /* 0x000000ffff00728c */ /* 0x000fe2000bf45320 */
[----:B------:R-:W-:Y:S10]  /*0c40*/  BRA.U !UP0, `(.L_x_17) ;  /* 0x00000001087c7547 */ /* 0x000ff4000b800000 */
[----:B------:R-:W0:Y:S01]  /*0c50*/  LDCU.64 UR4, c[0x0][0x3a8] ;  /* 0x00007500ff0477ac */ /* 0x000e220008000a00 */
[----:B------:R-:W1:Y:S01]  /*0c60*/  LDC.64 R12, c[0x0][0x398] ;  /* 0x0000e600ff0c7b82 */ /* 0x000e620000000a00 */
[----:B------:R-:W-:Y:S02]  /*0c70*/  VIADD R23, R9, 0x1 ;  /* 0x0000000109177836 */ /* 0x000fe40000000000 */
[----:B0-----:R-:W-:Y:S02]  /*0c80*/  IMAD R18, R21, UR4, RZ ;  /* 0x0000000415127c24 */ /* 0x001fe4000f8e02ff */
[----:B------:R-:W-:-:S04]  /*0c90*/  IMAD.WIDE.U32 R16, R9, UR4, RZ ;  /* 0x0000000409107c25 */ /* 0x000fc8000f8e00ff */
[----:B------:R-:W-:Y:S01]  /*0ca0*/  IMAD R19, R9, UR5, R18 ;  /* 0x0000000509137c24 */ /* 0x000fe2000f8e0212 */
[----:B-1----:R-:W-:Y:S01]  /*0cb0*/  LEA R24, P0, R16, R12, 0x2 ;  /* 0x0000000c10187211 */ /* 0x002fe200078010ff */
[----:B------:R-:W-:-:S03]  /*0cc0*/  IMAD.WIDE.U32 R14, R23, UR4, RZ ;  /* 0x00000004170e7c25 */ /* 0x000fc6000f8e00ff */
[----:B------:R-:W-:Y:S01]  /*0cd0*/  IADD3 R19, PT, PT, R17, R19, RZ ;  /* 0x0000001311137210 */ /* 0x000fe20007ffe0ff */
[----:B------:R-:W-:Y:S01]  /*0ce0*/  IMAD R23, R23, UR5, R15 ;  /* 0x0000000517177c24 */ /* 0x000fe2000f8e020f */
[----:B------:R-:W-:Y:S01]  /*0cf0*/  LEA R22, P1, R14, R12, 0x2 ;  /* 0x0000000c0e167211 */ /* 0x000fe200078210ff */
[C---:B------:R-:W-:Y:S01]  /*0d00*/  VIADD R21, R9.reuse, 0x2 ;  /* 0x0000000209157836 */ /* 0x040fe20000000000 */
[-C--:B------:R-:W-:Y:S01]  /*0d10*/  LEA.HI.X R25, R16, R13.reuse, R19, 0x2, P0 ;  /* 0x0000000d10197211 */ /* 0x080fe200000f1413 */
[----:B------:R-:W-:Y:S01]  /*0d20*/  VIADD R17, R9, 0x3 ;  /* 0x0000000309117836 */ /* 0x000fe20000000000 */
[----:B------:R-:W-:Y:S01]  /*0d30*/  LEA.HI.X R23, R14, R13, R23, 0x2, P1 ;  /* 0x0000000d0e177211 */ /* 0x000fe200008f1417 */
[----:B------:R-:W-:-:S03]  /*0d40*/  IMAD.WIDE.U32 R18, R21, UR4, RZ ;  /* 0x0000000415127c25 */ /* 0x000fc6000f8e00ff */
[----:B------:R-:W2:Y:S01]  /*0d50*/  LDG.E R25, desc[UR14][R24.64] ;  /* 0x0000000e18197981 */ /* 0x000ea2000c1e1900 */
[----:B------:R-:W-:Y:S01]  /*0d60*/  IMAD.WIDE.U32 R14, R17, UR4, RZ ;  /* 0x00000004110e7c25 */ /* 0x000fe2000f8e00ff */
[-C--:B------:R-:W-:Y:S02]  /*0d70*/  LEA R16, P0, R18, R12.reuse, 0x2 ;  /* 0x0000000c12107211 */ /* 0x080fe400078010ff */
[----:B------:R-:W2:Y:S01]  /*0d80*/  LDG.E R22, desc[UR14][R22.64] ;  /* 0x0000000e16167981 */ /* 0x000ea2000c1e1900 */
[----:B------:R-:W-:Y:S01]  /*0d90*/  IMAD R21, R21, UR5, R19 ;  /* 0x0000000515157c24 */ /* 0x000fe2000f8e0213 */
[----:B------:R-:W-:Y:S01]  /*0da0*/  LEA R12, P1, R14, R12, 0x2 ;  /* 0x0000000c0e0c7211 */ /* 0x000fe200078210ff */
[----:B------:R-:W-:-:S03]  /*0db0*/  IMAD R15, R17, UR5, R15 ;  /* 0x00000005110f7c24 */ /* 0x000fc6000f8e020f */
[-C--:B------:R-:W-:Y:S02]  /*0dc0*/  LEA.HI.X R17, R18, R13.reuse, R21, 0x2, P0 ;  /* 0x0000000d12117211 */ /* 0x080fe400000f1415 */
[----:B------:R-:W-:-:S04]  /*0dd0*/  LEA.HI.X R13, R14, R13, R15, 0x2, P1 ;  /* 0x0000000d0e0d7211 */ /* 0x000fc800008f140f */
[----:B------:R-:W3:Y:S04]  /*0de0*/  LDG.E R17, desc[UR14][R16.64] ;  /* 0x0000000e10117981 */ /* 0x000ee8000c1e1900 */
[----:B------:R-:W3:Y:S01]  /*0df0*/  LDG.E R12, desc[UR14][R12.64] ;  /* 0x0000000e0c0c7981 */ /* 0x000ee2000c1e1900 */
[----:B------:R-:W-:Y:S01]  /*0e00*/  IMAD.MOV.U32 R21, RZ, RZ, RZ ;  /* 0x000000ffff157224 */ /* 0x000fe200078e00ff */
[----:B------:R-:W-:Y:S02]  /*0e10*/  IADD3 R9, PT, PT, R9, 0x4, RZ ;  /* 0x0000000409097810 */ /* 0x000fe40007ffe0ff */
[----:B--2--5:R-:W-:-:S04]  /*0e20*/  VIMNMX3.U32 R20, R25, R20, R22, PT ;  /* 0x000000141914720f */ /* 0x024fc80003800016 */
[----:B---3--:R-:W-:-:S07]  /*0e30*/  VIMNMX3.U32 R20, R17, R20, R12, PT ;  /* 0x000000141114720f */ /* 0x008fce000380000c */
.L_x_17:
[----:B------:R-:W-:Y:S05]  /*0e40*/  BRA.U !UP2, `(.L_x_15) ;  /* 0x000000010a9c7547 */ /* 0x000fea000b800000 */
[----:B------:R-:W0:Y:S01]  /*0e50*/  LDCU.64 UR10, c[0x0][0x3a8] ;  /* 0x00007500ff0a77ac */ /* 0x000e220008000a00 */
[----:B------:R-:W1:Y:S01]  /*0e60*/  LDCU.64 UR12, c[0x0][0x398] ;  /* 0x00007300ff0c77ac */ /* 0x000e620008000a00 */
[----:B0-----:R-:W-:Y:S02]  /*0e70*/  IMAD R12, R21, UR10, RZ ;  /* 0x0000000a150c7c24 */ /* 0x001fe4000f8e02ff */
[----:B------:R-:W-:-:S04]  /*0e80*/  IMAD.WIDE.U32 R14, R9, UR10, RZ ;  /* 0x0000000a090e7c25 */ /* 0x000fc8000f8e00ff */
[----:B------:R-:W-:Y:S01]  /*0e90*/  IMAD R13, R9, UR11, R12 ;  /* 0x0000000b090d7c24 */ /* 0x000fe2000f8e020c */
[----:B-1----:R-:W-:-:S03]  /*0ea0*/  LEA R12, P0, R14, UR12, 0x2 ;  /* 0x0000000c0e0c7c11 */ /* 0x002fc6000f8010ff */
[----:B------:R-:W-:-:S05]  /*0eb0*/  IMAD.IADD R13, R15, 0x1, R13 ;  /* 0x000000010f0d7824 */ /* 0x000fca00078e020d */
[----:B------:R-:W-:-:S06]  /*0ec0*/  LEA.HI.X R13, R14, UR13, R13, 0x2, P0 ;  /* 0x0000000d0e0d7c11 */ /* 0x000fcc00080f140d */
[----:B------:R-:W2:Y:S01]  /*0ed0*/  LDG.E R13, desc[UR14][R12.64] ;  /* 0x0000000e0c0d7981 */ /* 0x000ea2000c1e1900 */
[----:B------:R-:W-:-:S04]  /*0ee0*/  UISETP.NE.U32.AND UP2, UPT, UR8, 0x1, UPT ;  /* 0x000000010800788c */ /* 0x000fc8000bf45070 */
[----:B------:R-:W-:Y:S01]  /*0ef0*/  UISETP.NE.AND.EX UP2, UPT, URZ, URZ, UPT, UP2 ;  /* 0x000000ffff00728c */ /* 0x000fe2000bf45320 */
[----:B--2--5:R-:W-:-:S08]  /*0f00*/  VIMNMX.U32 R20, PT, PT, R20, R13, PT ;  /* 0x0000000d14147248 */ /* 0x024fd00003fe0000 */
[----:B------:R-:W-:Y:S05]  /*0f10*/  BRA.U !UP2, `(.L_x_15) ;  /* 0x000000010a687547 */ /* 0x000fea000b800000 */
[----:B------:R-:W-:-:S04]  /*0f20*/  UISETP.NE.U32.AND UP2, UPT, UR8, 0x2, UPT ;  /* 0x000000020800788c */ /* 0x000fc8000bf45070 */
[----:B------:R-:W-:-:S06]  /*0f30*/  UISETP.NE.AND.EX UP2, UPT, URZ, URZ, UPT, UP2 ;  /* 0x000000ffff00728c */ /* 0x000fcc000bf45320 */
[----:B------:R-:W-:-:S13]  /*0f40*/  PLOP3.LUT P0, PT, PT, PT, UP2, 0x80, 0x8 ;  /* 0x000000000008781c */ /* 0x000fda0003f0f028 */
[C---:B------:R-:W-:Y:S01]  /*0f50*/  @P0 R2UR UR6, R9.reuse ;  /* 0x00000000090602ca */ /* 0x040fe200000e0000 */
[----:B------:R-:W-:-:S04]  /*0f60*/  VIADD R9, R9, 0x1 ;  /* 0x0000000109097836 */ /* 0x000fc80000000000 */
[----:B------:R-:W-:-:S04]  /*0f70*/  IMAD.WIDE.U32 R12, R9, UR10, RZ ;  /* 0x0000000a090c7c25 */ /* 0x000fc8000f8e00ff */
[----:B------:R-:W-:Y:S01]  /*0f80*/  IMAD R9, R9, UR11, R13 ;  /* 0x0000000b09097c24 */ /* 0x000fe2000f8e020d */
[----:B------:R-:W-:-:S03]  /*0f90*/  LEA R14, P0, R12, UR12, 0x2 ;  /* 0x0000000c0c0e7c11 */ /* 0x000fc6000f8010ff */
[----:B------:R-:W-:Y:S01]  /*0fa0*/  @UP2 UIADD3 UR6, UPT, UPT, UR6, 0x2, URZ ;  /* 0x0000000206062890 */ /* 0x000fe2000fffe0ff */
[----:B------:R-:W-:Y:S02]  /*0fb0*/  LEA.HI.X R15, R12, UR13, R9, 0x2, P0 ;  /* 0x0000000d0c0f7c11 */ /* 0x000fe400080f1409 */
[----:B------:R-:W-:Y:S01]  /*0fc0*/  PLOP3.LUT P0, PT, PT, PT, UP2, 0x80, 0x8 ;  /* 0x000000000008781c */ /* 0x000fe20003f0f028 */
[----:B------:R-:W-:-:S03]  /*0fd0*/  @UP2 UIMAD.WIDE.U32 UR4, UR6, UR10, URZ ;  /* 0x0000000a060422a5 */ /* 0x000fc6000f8e00ff */
[----:B------:R-:W2:Y:S01]  /*0fe0*/  LDG.E R15, desc[UR14][R14.64] ;  /* 0x0000000e0e0f7981 */ /* 0x000ea2000c1e1900 */
[----:B------:R-:W-:Y:S02]  /*0ff0*/  @UP2 UIMAD UR5, UR6, UR11, UR5 ;  /* 0x0000000b060522a4 */ /* 0x000fe4000f8e0205 */
[----:B------:R-:W-:-:S04]  /*1000*/  @UP2 ULEA UR6, UP3, UR4, UR12, 0x2 ;  /* 0x0000000c04062291 */ /* 0x000fc8000f8610ff */
[----:B------:R-:W-:Y:S02]  /*1010*/  @UP2 ULEA.HI.X UR7, UR4, UR13, UR5, 0x2, UP3 ;  /* 0x0000000d04072291 */ /* 0x000fe400098f1405 */
[----:B------:R-:W-:-:S04]  /*1020*/  MOV R12, UR6 ;  /* 0x00000006000c7c02 */ /* 0x000fc80008000f00 */
[----:B------:R-:W-:-:S05]  /*1030*/  IMAD.U32 R13, RZ, RZ, UR7 ;  /* 0x00000007ff0d7e24 */ /* 0x000fca000f8e00ff */
[----:B------:R-:W3:Y:S01]  /*1040*/  @P0 LDG.E R12, desc[UR14][R12.64] ;  /* 0x0000000e0c0c0981 */ /* 0x000ee2000c1e1900 */
[----:B------:R-:W-:Y:S02]  /*1050*/  PLOP3.LUT P1, PT, PT, PT, UP2, 0x80, 0x8 ;  /* 0x000000000008781c */ /* 0x000fe40003f2f028 */
[----:B--2---:R-:W-:-:S11]  /*1060*/  VIMNMX.U32 R20, PT, PT, R20, R15, PT ;  /* 0x0000000f14147248 */ /* 0x004fd60003fe0000 */
[----:B------:R-:W-:Y:S02]  /*1070*/  @P1 R2UR UR5, R20 ;  /* 0x00000000140512ca */ /* 0x000fe400000e0000 */
[----:B---3--:R-:W-:-:S13]  /*1080*/  @P0 R2UR UR4, R12 ;  /* 0x000000000c0402ca */ /* 0x008fda00000e0000 */
[----:B------:R-:W-:-:S04]  /*1090*/  UISETP.LT.U32.AND UP3, UPT, UR5, UR4, UPT ;  /* 0x000000040500728c */ /* 0x000fc8000bf61070 */
[----:B------:R-:W-:-:S06]  /*10a0*/  @UP2 USEL UR4, UR5, UR4, UP3 ;  /* 0x0000000405042287 */ /* 0x000fcc0009800000 */
[----:B------:R-:W-:-:S07]  /*10b0*/  @P0 IMAD.U32 R20, RZ, RZ, UR4 ;  /* 0x00000004ff140e24 */ /* 0x000fce000f8e00ff */
.L_x_15:
[----:B------:R-:W0:Y:S02]  /*10c0*/  LDCU.64 UR4, c[0x0][0x3c0] ;  /* 0x00007800ff0477ac */ /* 0x000e240008000a00 */
[----:B0-----:R-:W-:-:S04]  /*10d0*/  LEA R12, P0, R3, UR4, 0x2 ;  /* 0x00000004030c7c11 */ /* 0x001fc8000f8010ff */
[C---:B------:R-:W-:Y:S02]  /*10e0*/  LEA.HI.X R13, R3.reuse, UR5, R4, 0x2, P0 ;  /* 0x00000005030d7c11 */ /* 0x040fe400080f1404 */
[----:B------:R-:W-:-:S03]  /*10f0*/  IADD3 R3, P0, PT, R3, 0x1, RZ ;  /* 0x0000000103037810 */ /* 0x000fc60007f1e0ff */
[----:B-----5:R0:W-:Y:S01]  /*1100*/  STG.E desc[UR14][R12.64], R20 ;  /* 0x000000140c007986 */ /* 0x0201e2000c10190e */
[----:B------:R-:W-:Y:S02]  /*1110*/  IADD3.X R4, PT, PT, RZ, R4, RZ, P0, !PT ;  /* 0x00000004ff047210 */ /* 0x000fe400007fe4ff */
[----:B------:R-:W-:-:S04]  /*1120*/  ISETP.GE.U32.AND P0, PT, R3, R0, PT ;  /* 0x000000000300720c */ /* 0x000fc80003f06070 */
[----:B------:R-:W-:-:S13]  /*1130*/  ISETP.GE.U32.AND.EX P0, PT, R4, R2, PT, P0 ;  /* 0x000000020400720c */ /* 0x000fda0003f06100 */
[----:B0-----:R-:W-:Y:S05]  /*1140*/  @!P0 BRA `(.L_x_18) ;  /* 0xfffffff0008c8947 */ /* 0x001fea000383ffff */
[----:B------:R-:W-:Y:S05]  /*1150*/  EXIT ;  /* 0x000000000000794d */ /* 0x000fea0003800000 */
.L_x_12:
[----:B------:R-:W-:Y:S02]  /*1160*/  ULOP3.LUT UR12, UR5, 0xf, URZ, 0xc0, !UPT ;  /* 0x0000000f050c7892 */ /* 0x000fe4000f8ec0ff */
[----:B------:R-:W-:Y:S02]  /*1170*/  ULOP3.LUT UR11, UR5, 0x7, URZ, 0xc0, !UPT ;  /* 0x00000007050b7892 */ /* 0x000fe4000f8ec0ff */
[----:B------:R-:W-:Y:S01]  /*1180*/  ULOP3.LUT UR10, UR5, 0xfffffff0, URZ, 0xc0, !UPT ;  /* 0xfffffff0050a7892 */ /* 0x000fe2000f8ec0ff */
[----:B------:R-:W0:Y:S01]  /*1190*/  LDCU.64 UR16, c[0x0][0x3b0] ;  /* 0x00007600ff1077ac */ /* 0x000e220008000a00 */
[----:B------:R-:W-:-:S12]  /*11a0*/  ULOP3.LUT UR5, UR5, 0x3, URZ, 0xc0, !UPT ;  /* 0x0000000305057892 */ /* 0x000fd8000f8ec0ff */
.L_x_32:
[----:B------:R-:W1:Y:S01]  /*11b0*/  LDCU.64 UR8, c[0x0][0x380] ;  /* 0x00007000ff0877ac */ /* 0x000e620008000a00 */
[----:B------:R-:W2:Y:S01]  /*11c0*/  LDC R8, c[0x0][0x3b8] ;  /* 0x0000ee00ff087b82 */ /* 0x000ea20000000800 */
[----:B-1----:R-:W-:-:S04]  /*11d0*/  LEA R6, P0, R3, UR8, 0x2 ;  /* 0x0000000803067c11 */ /* 0x002fc8000f8010ff */
[----:B------:R-:W-:-:S05]  /*11e0*/  LEA.HI.X R7, R3, UR9, R4, 0x2, P0 ;  /* 0x0000000903077c11 */ /* 0x000fca00080f1404 */
[----:B------:R1:W5:Y:S01]  /*11f0*/  LDG.E R5, desc[UR14][R6.64] ;  /* 0x0000000e06057981 */ /* 0x000362000c1e1900 */
[----:B--2---:R-:W-:Y:S01]  /*1200*/  ISETP.GE.U32.AND P0, PT, R8, 0x10, PT ;  /* 0x000000100800780c */ /* 0x004fe20003f06070 */
[----:B------:R-:W-:Y:S01]  /*1210*/  IMAD.MOV.U32 R10, RZ, RZ, RZ ;  /* 0x000000ffff0a7224 */ /* 0x000fe200078e00ff */
[----:B------:R-:W-:Y:S02]  /*1220*/  CS2R R8, SRZ ;  /* 0x0000000000087805 */ /* 0x000fe4000001ff00 */
[----:B------:R-:W-:-:S13]  /*1230*/  ISETP.GE.U32.AND.EX P0, PT, RZ, RZ, PT, P0 ;  /* 0x000000ffff00720c */ /* 0x000fda0003f06100 */
[----:B-1----:R-:W-:Y:S05]  /*1240*/  @!P0 BRA `(.L_x_19) ;  /* 0x0000000000ac8947 */ /* 0x002fea0003800000 */
[----:B------:R-:W-:Y:S01]  /*1250*/  IMAD.MOV.U32 R10, RZ, RZ, RZ ;  /* 0x000000ffff0a7224 */ /* 0x000fe200078e00ff */
[----:B------:R-:W-:-:S07]  /*1260*/  CS2R R8, SRZ ;  /* 0x0000000000087805 */ /* 0x000fce000001ff00 */
.L_x_20:
[----:B0-----:R-:W-:-:S04]  /*1270*/  LEA R6, P1, R9, UR16, 0x2 ;  /* 0x0000001009067c11 */ /* 0x001fc8000f8210ff */
[----:B------:R-:W-:-:S05]  /*1280*/  LEA.HI.X R7, R9, UR17, R8, 0x2, P1 ;  /* 0x0000001109077c11 */ /* 0x000fca00088f1408 */
[----:B------:R-:W2:Y:S04]  /*1290*/  LDG.E R17, desc[UR14][R6.64] ;  /* 0x0000000e06117981 */ /* 0x000ea8000c1e1900 */
[----:B------:R-:W3:Y:S04]  /*12a0*/  LDG.E R19, desc[UR14][R6.64+0x4] ;  /* 0x0000040e06137981 */ /* 0x000ee8000c1e1900 */
[----:B------:R-:W4:Y:S04]  /*12b0*/  LDG.E R21, desc[UR14][R6.64+0x8] ;  /* 0x0000080e06157981 */ /* 0x000f28000c1e1900 */
        /* <DEDUP_REMOVED lines=12> */
[----:B------:R-:W4:Y:S01]  /*1380*/  LDG.E R15, desc[UR14][R6.64+0x3c] ;  /* 0x00003c0e060f7981 */ /* 0x000f22000c1e1900 */
[----:B------:R-:W-:-:S04]  /*1390*/  IADD3 R9, P1, PT, R9, 0x10, RZ ;  /* 0x0000001009097810 */ /* 0x000fc80007f3e0ff */
[----:B------:R-:W-:Y:S02]  /*13a0*/  IADD3.X R8, PT, PT, RZ, R8, RZ, P1, !PT ;  /* 0x00000008ff087210 */ /* 0x000fe40000ffe4ff */
[----:B------:R-:W-:-:S04]  /*13b0*/  ISETP.NE.U32.AND P1, PT, R9, UR10, PT ;  /* 0x0000000a09007c0c */ /* 0x000fc8000bf25070 */
[----:B------:R-:W-:Y:S01]  /*13c0*/  ISETP.NE.AND.EX P1, PT, R8, RZ, PT, P1 ;  /* 0x000000ff0800720c */ /* 0x000fe20003f25310 */
[----:B--2--5:R-:W-:-:S04]  /*13d0*/  IMAD R10, R5, R17, R10 ;  /* 0x00000011050a7224 */ /* 0x024fc800078e020a */
[----:B---3--:R-:W-:-:S04]  /*13e0*/  IMAD R10, R5, R19, R10 ;  /* 0x00000013050a7224 */ /* 0x008fc800078e020a */
[----:B----4-:R-:W-:-:S04]  /*13f0*/  IMAD R10, R5, R21, R10 ;  /* 0x00000015050a7224 */ /* 0x010fc800078e020a */
[----:B------:R-:W-:-:S04]  /*1400*/  IMAD R10, R5, R23, R10 ;  /* 0x00000017050a7224 */ /* 0x000fc800078e020a */
        /* <DEDUP_REMOVED lines=11> */
[----:B------:R-:W-:Y:S01]  /*14c0*/  IMAD R10, R5, R15, R10 ;  /* 0x0000000f050a7224 */ /* 0x000fe200078e020a */
[----:B------:R-:W-:Y:S06]  /*14d0*/  @P1 BRA `(.L_x_20) ;  /* 0xfffffffc00641947 */ /* 0x000fec000383ffff */
[----:B------:R-:W-:Y:S02]  /*14e0*/  IMAD.U32 R8, RZ, RZ, UR10 ;  /* 0x0000000aff087e24 */ /* 0x000fe4000f8e00ff */
[----:B------:R-:W-:-:S07]  /*14f0*/  IMAD.MOV.U32 R9, RZ, RZ, RZ ;  /* 0x000000ffff097224 */ /* 0x000fce00078e00ff */
.L_x_19:
[----:B------:R-:W-:-:S04]  /*1500*/  ISETP.NE.U32.AND P1, PT, RZ, UR12, PT ;  /* 0x0000000cff007c0c */ /* 0x000fc8000bf25070 */
[----:B------:R-:W-:-:S13]  /*1510*/  ISETP.NE.AND.EX P1, PT, RZ, RZ, PT, P1 ;  /* 0x000000ffff00720c */ /* 0x000fda0003f25310 */
[----:B------:R-:W-:Y:S05]  /*1520*/  @!P1 BRA `(.L_x_21) ;  /* 0x0000000400049947 */ /* 0x000fea0003800000 */
[----:B------:R-:W-:Y:S02]  /*1530*/  UIADD3 UR8, UP0, UPT, UR12, -0x1, URZ ;  /* 0xffffffff0c087890 */ /* 0x000fe4000ff1e0ff */
[----:B------:R-:W-:Y:S02]  /*1540*/  UISETP.NE.U32.AND UP1, UPT, UR11, URZ, UPT ;  /* 0x000000ff0b00728c */ /* 0x000fe4000bf25070 */
[----:B------:R-:W-:Y:S02]  /*1550*/  UIADD3.X UR9, UPT, UPT, URZ, -0x1, URZ, UP0, !UPT ;  /* 0xffffffffff097890 */ /* 0x000fe400087fe4ff */
[----:B------:R-:W-:Y:S02]  /*1560*/  UISETP.GE.U32.AND UP0, UPT, UR8, 0x7, UPT ;  /* 0x000000070800788c */ /* 0x000fe4000bf06070 */
[----:B------:R-:W-:Y:S02]  /*1570*/  UISETP.NE.AND.EX UP1, UPT, URZ, URZ, UPT, UP1 ;  /* 0x000000ffff00728c */ /* 0x000fe4000bf25310 */
[----:B------:R-:W-:-:S09]  /*1580*/  UISETP.GE.U32.AND.EX UP0, UPT, UR9, URZ, UPT, UP0 ;  /* 0x000000ff0900728c */ /* 0x000fd2000bf06100 */
[----:B------:R-:W-:Y:S05]  /*1590*/  BRA.U !UP0, `(.L_x_22) ;  /* 0x0000000108547547 */ /* 0x000fea000b800000 */
[----:B------:R-:W1:Y:S02]  /*15a0*/  LDCU.64 UR8, c[0x0][0x3b0] ;  /* 0x00007600ff0877ac */ /* 0x000e640008000a00 */
[----:B-1----:R-:W-:-:S04]  /*15b0*/  LEA R6, P2, R8, UR8, 0x2 ;  /* 0x0000000808067c11 */ /* 0x002fc8000f8410ff */
        /* <DEDUP_REMOVED lines=8> */
[----:B------:R-:W4:Y:S01]  /*1640*/  LDG.E R18, desc[UR14][R6.64+0x1c] ;  /* 0x00001c0e06127981 */ /* 0x000f22000c1e1900 */
[----:B------:R-:W-:-:S04]  /*1650*/  IADD3 R8, P2, PT, R8, 0x8, RZ ;  /* 0x0000000808087810 */ /* 0x000fc80007f5e0ff */
[----:B------:R-:W-:Y:S01]  /*1660*/  IADD3.X R9, PT, PT, RZ, R9, RZ, P2, !PT ;  /* 0x00000009ff097210 */ /* 0x000fe200017fe4ff */
[----:B--2--5:R-:W-:-:S04]  /*1670*/  IMAD R10, R5, R11, R10 ;  /* 0x0000000b050a7224 */ /* 0x024fc800078e020a */
[----:B---3--:R-:W-:-:S04]  /*1680*/  IMAD R10, R5, R12, R10 ;  /* 0x0000000c050a7224 */ /* 0x008fc800078e020a */
[----:B----4-:R-:W-:-:S04]  /*1690*/  IMAD R10, R5, R13, R10 ;  /* 0x0000000d050a7224 */ /* 0x010fc800078e020a */
[----:B------:R-:W-:-:S04]  /*16a0*/  IMAD R10, R5, R14, R10 ;  /* 0x0000000e050a7224 */ /* 0x000fc800078e020a */
[----:B------:R-:W-:-:S04]  /*16b0*/  IMAD R10, R5, R15, R10 ;  /* 0x0000000f050a7224 */ /* 0x000fc800078e020a */
[----:B------:R-:W-:-:S04]  /*16c0*/  IMAD R10, R5, R16, R10 ;  /* 0x00000010050a7224 */ /* 0x000fc800078e020a */
[----:B------:R-:W-:-:S04]  /*16d0*/  IMAD R10, R5, R17, R10 ;  /* 0x00000011050a7224 */ /* 0x000fc800078e020a */
[----:B------:R-:W-:-:S07]  /*16e0*/  IMAD R10, R5, R18, R10 ;  /* 0x00000012050a7224 */ /* 0x000fce00078e020a */
.L_x_22:
[----:B------:R-:W-:Y:S05]  /*16f0*/  BRA.U !UP1, `(.L_x_21) ;  /* 0x0000000109907547 */ /* 0x000fea000b800000 */
[----:B------:R-:W-:-:S04]  /*1700*/  UIADD3 UR8, UP0, UPT, UR11, -0x1, URZ ;  /* 0xffffffff0b087890 */ /* 0x000fc8000ff1e0ff */
[----:B------:R-:W-:Y:S02]  /*1710*/  UIADD3.X UR9, UPT, UPT, URZ, -0x1, URZ, UP0, !UPT ;  /* 0xffffffffff097890 */ /* 0x000fe400087fe4ff */
[----:B------:R-:W-:-:S04]  /*1720*/  UISETP.GE.U32.AND UP0, UPT, UR8, 0x3, UPT ;  /* 0x000000030800788c */ /* 0x000fc8000bf06070 */
[----:B------:R-:W-:-:S06]  /*1730*/  UISETP.GE.U32.AND.EX UP0, UPT, UR9, URZ, UPT, UP0 ;  /* 0x000000ff0900728c */ /* 0x000fcc000bf06100 */
[----:B------:R-:W-:-:S13]  /*1740*/  PLOP3.LUT P3, PT, PT, PT, UP0, 0x80, 0x8 ;  /* 0x000000000008781c */ /* 0x000fda0003f6f008 */
[----:B------:R-:W1:Y:S02]  /*1750*/  @P3 LDC.64 R6, c[0x0][0x3b0] ;  /* 0x0000ec00ff063b82 */ /* 0x000e640000000a00 */
[----:B-1----:R-:W-:-:S04]  /*1760*/  @P3 LEA R6, P2, R8, R6, 0x2 ;  /* 0x0000000608063211 */ /* 0x002fc800078410ff */
[----:B------:R-:W-:-:S05]  /*1770*/  @P3 LEA.HI.X R7, R8, R7, R9, 0x2, P2 ;  /* 0x0000000708073211 */ /* 0x000fca00010f1409 */
[----:B------:R-:W2:Y:S04]  /*1780*/  @P3 LDG.E R11, desc[UR14][R6.64] ;  /* 0x0000000e060b3981 */ /* 0x000ea8000c1e1900 */
[----:B------:R-:W3:Y:S04]  /*1790*/  @P3 LDG.E R13, desc[UR14][R6.64+0x4] ;  /* 0x0000040e060d3981 */ /* 0x000ee8000c1e1900 */
[----:B------:R-:W4:Y:S04]  /*17a0*/  @P3 LDG.E R14, desc[UR14][R6.64+0x8] ;  /* 0x0000080e060e3981 */ /* 0x000f28000c1e1900 */
[----:B------:R-:W4:Y:S01]  /*17b0*/  @P3 LDG.E R15, desc[UR14][R6.64+0xc] ;  /* 0x00000c0e060f3981 */ /* 0x000f22000c1e1900 */
[----:B------:R-:W-:Y:S01]  /*17c0*/  UISETP.NE.U32.AND UP0, UPT, UR5, URZ, UPT ;  /* 0x000000ff0500728c */ /* 0x000fe2000bf05070 */
[----:B------:R-:W-:-:S03]  /*17d0*/  @P3 IADD3 R8, P2, PT, R8, 0x4, RZ ;  /* 0x0000000408083810 */ /* 0x000fc60007f5e0ff */
[----:B------:R-:W-:Y:S02]  /*17e0*/  UISETP.NE.AND.EX UP0, UPT, URZ, URZ, UPT, UP0 ;  /* 0x000000ffff00728c */ /* 0x000fe4000bf05300 */
[----:B------:R-:W-:Y:S02]  /*17f0*/  @P3 IMAD.X R9, RZ, RZ, R9, P2 ;  /* 0x000000ffff093224 */ /* 0x000fe400010e0609 */
[----:B--2--5:R-:W-:-:S04]  /*1800*/  @P3 IMAD R12, R5, R11, R10 ;  /* 0x0000000b050c3224 */ /* 0x024fc800078e020a */
[----:B---3--:R-:W-:-:S04]  /*1810*/  @P3 IMAD R12, R5, R13, R12 ;  /* 0x0000000d050c3224 */ /* 0x008fc800078e020c */
[----:B----4-:R-:W-:-:S04]  /*1820*/  @P3 IMAD R12, R5, R14, R12 ;  /* 0x0000000e050c3224 */ /* 0x010fc800078e020c */
[----:B------:R-:W-:Y:S01]  /*1830*/  @P3 IMAD R10, R5, R15, R12 ;  /* 0x0000000f050a3224 */ /* 0x000fe200078e020c */
[----:B------:R-:W-:Y:S06]  /*1840*/  BRA.U !UP0, `(.L_x_21) ;  /* 0x00000001083c7547 */ /* 0x000fec000b800000 */
[----:B------:R-:W1:Y:S02]  /*1850*/  LDCU.64 UR8, c[0x0][0x3b0] ;  /* 0x00007600ff0877ac */ /* 0x000e640008000a00 */
[----:B-1----:R-:W-:-:S04]  /*1860*/  LEA R6, P2, R8, UR8, 0x2 ;  /* 0x0000000808067c11 */ /* 0x002fc8000f8410ff */
[----:B------:R-:W-:-:S05]  /*1870*/  LEA.HI.X R7, R8, UR9, R9, 0x2, P2 ;  /* 0x0000000908077c11 */ /* 0x000fca00090f1409 */
[----:B------:R-:W2:Y:S01]  /*1880*/  LDG.E R8, desc[UR14][R6.64] ;  /* 0x0000000e06087981 */ /* 0x000ea2000c1e1900 */
[----:B------:R-:W-:-:S04]  /*1890*/  UISETP.NE.U32.AND UP0, UPT, UR5, 0x1, UPT ;  /* 0x000000010500788c */ /* 0x000fc8000bf05070 */
[----:B------:R-:W-:Y:S01]  /*18a0*/  UISETP.NE.AND.EX UP0, UPT, URZ, URZ, UPT, UP0 ;  /* 0x000000ffff00728c */ /* 0x000fe2000bf05300 */
[----:B--2---:R-:W-:-:S08]  /*18b0*/  IMAD R10, R5, R8, R10 ;  /* 0x00000008050a7224 */ /* 0x004fd000078e020a */
[----:B------:R-:W-:Y:S05]  /*18c0*/  BRA.U !UP0, `(.L_x_21) ;  /* 0x00000001081c7547 */ /* 0x000fea000b800000 */
[----:B------:R-:W-:Y:S01]  /*18d0*/  UISETP.NE.U32.AND UP0, UPT, UR5, 0x2, UPT ;  /* 0x000000020500788c */ /* 0x000fe2000bf05070 */
[----:B------:R-:W2:Y:S03]  /*18e0*/  LDG.E R8, desc[UR14][R6.64+0x4] ;  /* 0x0000040e06087981 */ /* 0x000ea6000c1e1900 */
[----:B------:R-:W-:-:S06]  /*18f0*/  UISETP.NE.AND.EX UP0, UPT, URZ, URZ, UPT, UP0 ;  /* 0x000000ffff00728c */ /* 0x000fcc000bf05300 */
[----:B------:R-:W-:-:S13]  /*1900*/  PLOP3.LUT P2, PT, PT, PT, UP0, 0x80, 0x8 ;  /* 0x000000000008781c */ /* 0x000fda0003f4f008 */
[----:B------:R-:W3:Y:S01]  /*1910*/  @P2 LDG.E R9, desc[UR14][R6.64+0x8] ;  /* 0x0000080e06092981 */ /* 0x000ee2000c1e1900 */
[----:B--2---:R-:W-:-:S04]  /*1920*/  IMAD R10, R5, R8, R10 ;  /* 0x00000008050a7224 */ /* 0x004fc800078e020a */
[----:B---3--:R-:W-:-:S07]  /*1930*/  @P2 IMAD R10, R5, R9, R10 ;  /* 0x00000009050a2224 */ /* 0x008fce00078e020a */
.L_x_21:
[----:B------:R-:W1:Y:S02]  /*1940*/  LDCU UR8, c[0x0][0x3ac] ;  /* 0x00007580ff0877ac */ /* 0x000e640008000800 */
[----:B-1----:R-:W-:-:S09]  /*1950*/  UISETP.NE.U32.AND UP0, UPT, UR8, URZ, UPT ;  /* 0x000000ff0800728c */ /* 0x002fd2000bf05070 */
[----:B------:R-:W-:Y:S05]  /*1960*/  BRA.U UP0, `(.L_x_23) ;  /* 0x0000000100547547 */ /* 0x000fea000b800000 */
[----:B------:R-:W1:Y:S02]  /*1970*/  LDCU UR8, c[0x0][0x3a8] ;  /* 0x00007500ff0877ac */ /* 0x000e640008000800 */
[----:B-1----:R-:W1:Y:S01]  /*1980*/  I2F.U32.RP R8, UR8 ;  /* 0x0000000800087d06 */ /* 0x002e620008209000 */
[----:B------:R-:W-:-:S07]  /*1990*/  ISETP.NE.U32.AND P3, PT, RZ, UR8, PT ;  /* 0x00000008ff007c0c */ /* 0x000fce000bf65070 */
[----:B-1----:R-:W1:Y:S02]  /*19a0*/  MUFU.RCP R8, R8 ;  /* 0x0000000800087308 */ /* 0x002e640000001000 */
[----:B-1----:R-:W-:-:S06]  /*19b0*/  VIADD R6, R8, 0xffffffe ;  /* 0x0ffffffe08067836 */ /* 0x002fcc0000000000 */
[----:B------:R1:W2:Y:S02]  /*19c0*/  F2I.FTZ.U32.TRUNC.NTZ R7, R6 ;  /* 0x0000000600077305 */ /* 0x0002a4000021f000 */
[----:B-1----:R-:W-:Y:S01]  /*19d0*/  IMAD.MOV.U32 R6, RZ, RZ, RZ ;  /* 0x000000ffff067224 */ /* 0x002fe200078e00ff */
[----:B--2---:R-:W-:-:S05]  /*19e0*/  IADD3 R9, PT, PT, RZ, -R7, RZ ;  /* 0x80000007ff097210 */ /* 0x004fca0007ffe0ff */
[----:B------:R-:W-:-:S04]  /*19f0*/  IMAD R9, R9, UR8, RZ ;  /* 0x0000000809097c24 */ /* 0x000fc8000f8e02ff */
[----:B------:R-:W-:-:S06]  /*1a00*/  IMAD.HI.U32 R7, R7, R9, R6 ;  /* 0x0000000907077227 */ /* 0x000fcc00078e0006 */
[----:B------:R-:W-:-:S04]  /*1a10*/  IMAD.HI.U32 R7, R7, R10, RZ ;  /* 0x0000000a07077227 */ /* 0x000fc800078e00ff */
[----:B------:R-:W-:-:S04]  /*1a20*/  IMAD.MOV R7, RZ, RZ, -R7 ;  /* 0x000000ffff077224 */ /* 0x000fc800078e0a07 */
[----:B------:R-:W-:Y:S01]  /*1a30*/  IMAD R10, R7, UR8, R10 ;  /* 0x00000008070a7c24 */ /* 0x000fe2000f8e020a */
[----:B------:R-:W-:-:S04]  /*1a40*/  MOV R7, RZ ;  /* 0x000000ff00077202 */ /* 0x000fc80000000f00 */
[----:B------:R-:W-:-:S13]  /*1a50*/  ISETP.GE.U32.AND P2, PT, R10, UR8, PT ;  /* 0x000000080a007c0c */ /* 0x000fda000bf46070 */
[----:B------:R-:W-:-:S04]  /*1a60*/  @P2 IADD3 R10, PT, PT, R10, -UR8, RZ ;  /* 0x800000080a0a2c10 */ /* 0x000fc8000fffe0ff */
[----:B------:R-:W-:-:S13]  /*1a70*/  ISETP.GE.U32.AND P2, PT, R10, UR8, PT ;  /* 0x000000080a007c0c */ /* 0x000fda000bf46070 */
[----:B------:R-:W-:Y:S01]  /*1a80*/  @P2 VIADD R10, R10, -UR8 ;  /* 0x800000080a0a2c36 */ /* 0x000fe20008000000 */
[----:B------:R-:W-:-:S05]  /*1a90*/  @!P3 LOP3.LUT R10, RZ, UR8, RZ, 0x33, !PT ;  /* 0x00000008ff0abc12 */ /* 0x000fca000f8e33ff */
[----:B------:R-:W-:Y:S01]  /*1aa0*/  IMAD.MOV.U32 R6, RZ, RZ, R10 ;  /* 0x000000ffff067224 */ /* 0x000fe200078e000a */
[----:B------:R-:W-:Y:S06]  /*1ab0*/  BRA `(.L_x_24) ;  /* 0x0000000000087947 */ /* 0x000fec0003800000 */
.L_x_23:
[----:B------:R-:W-:-:S07]  /*1ac0*/  MOV R12, 0x1ae0 ;  /* 0x00001ae0000c7802 */ /* 0x000fce0000000f00 */
[----:B0----5:R-:W-:Y:S05]  /*1ad0*/  CALL.REL.NOINC `($__internal_0_$__cuda_sm20_rem_u64) ;  /* 0x00000018007c7944 */ /* 0x021fea0003c00000 */
.L_x_24:
[----:B------:R-:W1:Y:S02]  /*1ae0*/  LDCU.64 UR8, c[0x0][0x398] ;  /* 0x00007300ff0877ac */ /* 0x000e640008000a00 */
[----:B-1----:R-:W-:-:S04]  /*1af0*/  LEA R12, P2, R6, UR8, 0x2 ;  /* 0x00000008060c7c11 */ /* 0x002fc8000f8410ff */
[----:B------:R-:W-:-:S05]  /*1b00*/  LEA.HI.X R13, R6, UR9, R7, 0x2, P2 ;  /* 0x00000009060d7c11 */ /* 0x000fca00090f1407 */
[----:B------:R1:W5:Y:S01]  /*1b10*/  LDG.E R8, desc[UR14][R12.64] ;  /* 0x0000000e0c087981 */ /* 0x000362000c1e1900 */
[----:B------:R-:W-:Y:S02]  /*1b20*/  IMAD.MOV.U32 R9, RZ, RZ, 0x1 ;  /* 0x00000001ff097424 */ /* 0x000fe400078e00ff */
[----:B------:R-:W-:-:S07]  /*1b30*/  IMAD.MOV.U32 R11, RZ, RZ, RZ ;  /* 0x000000ffff0b7224 */ /* 0x000fce00078e00ff */
.L_x_31:
[----:B------:R-:W-:Y:S01]  /*1b40*/  HFMA2 R10, -RZ, RZ, 0, 0 ;  /* 0x00000000ff0a7431 */ /* 0x000fe200000001ff */
[----:B-1----:R-:W-:Y:S01]  /*1b50*/  CS2R R12, SRZ ;  /* 0x00000000000c7805 */ /* 0x002fe2000001ff00 */
[----:B------:R-:W-:Y:S06]  /*1b60*/  @!P0 BRA `(.L_x_25) ;  /* 0x0000000000c08947 */ /* 0x000fec0003800000 */
[----:B------:R-:W-:Y:S01]  /*1b70*/  IMAD.MOV.U32 R10, RZ, RZ, RZ ;  /* 0x000000ffff0a7224 */ /* 0x000fe200078e00ff */
[----:B------:R-:W-:-:S07]  /*1b80*/  CS2R R12, SRZ ;  /* 0x00000000000c7805 */ /* 0x000fce000001ff00 */
.L_x_26:
[----:B------:R-:W1:Y:S02]  /*1b90*/  LDCU.128 UR20, c[0x0][0x3b0] ;  /* 0x00007600ff1477ac */ /* 0x000e640008000c00 */
[----:B-1----:R-:W-:Y:S02]  /*1ba0*/  IMAD R6, R11, UR22, RZ ;  /* 0x000000160b067c24 */ /* 0x002fe4000f8e02ff */
[----:B------:R-:W-:-:S04]  /*1bb0*/  IMAD.WIDE.U32 R14, R9, UR22, R12 ;  /* 0x00000016090e7c25 */ /* 0x000fc8000f8e000c */
[----:B------:R-:W-:Y:S01]  /*1bc0*/  IMAD R7, R9, UR23, R6 ;  /* 0x0000001709077c24 */ /* 0x000fe2000f8e0206 */
[----:B------:R-:W-:-:S03]  /*1bd0*/  LEA R6, P2, R14, UR20, 0x2 ;  /* 0x000000140e067c11 */ /* 0x000fc6000f8410ff */
[----:B------:R-:W-:-:S05]  /*1be0*/  IMAD.IADD R7, R15, 0x1, R7 ;  /* 0x000000010f077824 */ /* 0x000fca00078e0207 */
        /* <DEDUP_REMOVED lines=14> */
[----:B--2--5:R-:W-:-:S03]  /*1cd0*/  IMAD R21, R5, R21, R10 ;  /* 0x0000001505157224 */ /* 0x024fc600078e020a */
[----:B------:R-:W2:Y:S01]  /*1ce0*/  LDG.E R10, desc[UR14][R6.64+0x34] ;  /* 0x0000340e060a7981 */ /* 0x000ea2000c1e1900 */
[----:B---3--:R-:W-:-:S03]  /*1cf0*/  IMAD R25, R5, R23, R21 ;  /* 0x0000001705197224 */ /* 0x008fc600078e0215 */
[----:B------:R-:W3:Y:S04]  /*1d00*/  LDG.E R21, desc[UR14][R6.64+0x38] ;  /* 0x0000380e06157981 */ /* 0x000ee8000c1e1900 */
[----:B------:R-:W3:Y:S01]  /*1d10*/  LDG.E R23, desc[UR14][R6.64+0x3c] ;  /* 0x00003c0e06177981 */ /* 0x000ee2000c1e1900 */
[----:B----4-:R-:W-:Y:S01]  /*1d20*/  IMAD R14, R5, R14, R25 ;  /* 0x0000000e050e7224 */ /* 0x010fe200078e0219 */
[----:B------:R-:W-:-:S03]  /*1d30*/  IADD3 R12, P2, PT, R12, 0x10, RZ ;  /* 0x000000100c0c7810 */ /* 0x000fc60007f5e0ff */
[C---:B------:R-:W-:Y:S01]  /*1d40*/  IMAD R14, R5.reuse, R16, R14 ;  /* 0x00000010050e7224 */ /* 0x040fe200078e020e */
[----:B------:R-:W-:Y:S02]  /*1d50*/  IADD3.X R13, PT, PT, RZ, R13, RZ, P2, !PT ;  /* 0x0000000dff0d7210 */ /* 0x000fe400017fe4ff */
[----:B------:R-:W-:Y:S01]  /*1d60*/  ISETP.NE.U32.AND P2, PT, R12, UR10, PT ;  /* 0x0000000a0c007c0c */ /* 0x000fe2000bf45070 */
[----:B------:R-:W-:-:S03]  /*1d70*/  IMAD R14, R5, R18, R14 ;  /* 0x00000012050e7224 */ /* 0x000fc600078e020e */
[----:B------:R-:W-:Y:S01]  /*1d80*/  ISETP.NE.AND.EX P2, PT, R13, RZ, PT, P2 ;  /* 0x000000ff0d00720c */ /* 0x000fe20003f45320 */
        /* <DEDUP_REMOVED lines=8> */
[----:B--2---:R-:W-:-:S04]  /*1e10*/  IMAD R10, R5, R10, R14 ;  /* 0x0000000a050a7224 */ /* 0x004fc800078e020e */
[----:B---3--:R-:W-:-:S04]  /*1e20*/  IMAD R10, R5, R21, R10 ;  /* 0x00000015050a7224 */ /* 0x008fc800078e020a */
[----:B------:R-:W-:Y:S01]  /*1e30*/  IMAD R10, R5, R23, R10 ;  /* 0x00000017050a7224 */ /* 0x000fe200078e020a */
[----:B------:R-:W-:Y:S06]  /*1e40*/  @P2 BRA `(.L_x_26) ;  /* 0xfffffffc00502947 */ /* 0x000fec000383ffff */
[----:B------:R-:W-:Y:S02]  /*1e50*/  IMAD.U32 R12, RZ, RZ, UR10 ;  /* 0x0000000aff0c7e24 */ /* 0x000fe4000f8e00ff */
[----:B------:R-:W-:-:S07]  /*1e60*/  IMAD.MOV.U32 R13, RZ, RZ, RZ ;  /* 0x000000ffff0d7224 */ /* 0x000fce00078e00ff */
.L_x_25:
        /* <DEDUP_REMOVED lines=8> */
[----:B------:R-:W1:Y:S02]  /*1ef0*/  LDCU.128 UR20, c[0x0][0x3b0] ;  /* 0x00007600ff1477ac */ /* 0x000e640008000c00 */
[----:B-1----:R-:W-:Y:S02]  /*1f00*/  IMAD R6, R11, UR22, RZ ;  /* 0x000000160b067c24 */ /* 0x002fe4000f8e02ff */
[----:B------:R-:W-:-:S04]  /*1f10*/  IMAD.WIDE.U32 R14, R9, UR22, R12 ;  /* 0x00000016090e7c25 */ /* 0x000fc8000f8e000c */
[----:B------:R-:W-:Y:S01]  /*1f20*/  IMAD R7, R9, UR23, R6 ;  /* 0x0000001709077c24 */ /* 0x000fe2000f8e0206 */
[----:B------:R-:W-:-:S04]  /*1f30*/  LEA R6, P2, R14, UR20, 0x2 ;  /* 0x000000140e067c11 */ /* 0x000fc8000f8410ff */
[----:B------:R-:W-:-:S04]  /*1f40*/  IADD3 R7, PT, PT, R7, R15, RZ ;  /* 0x0000000f07077210 */ /* 0x000fc80007ffe0ff */
        /* <DEDUP_REMOVED lines=9> */
[----:B------:R-:W-:-:S05]  /*1fe0*/  IADD3 R12, P2, PT, R12, 0x8, RZ ;  /* 0x000000080c0c7810 */ /* 0x000fca0007f5e0ff */
[----:B------:R-:W-:Y:S02]  /*1ff0*/  IMAD.X R13, RZ, RZ, R13, P2 ;  /* 0x000000ffff0d7224 */ /* 0x000fe400010e060d */
        /* <DEDUP_REMOVED lines=8> */
.L_x_28:
[----:B------:R-:W-:Y:S05]  /*2080*/  BRA.U !UP1, `(.L_x_27) ;  /* 0x0000000109b47547 */ /* 0x000fea000b800000 */
[----:B------:R-:W-:Y:S01]  /*2090*/  UIADD3 UR8, UP0, UPT, UR11, -0x1, URZ ;  /* 0xffffffff0b087890 */ /* 0x000fe2000ff1e0ff */
[----:B------:R-:W1:Y:S03]  /*20a0*/  LDC.64 R14, c[0x0][0x3b8] ;  /* 0x0000ee00ff0e7b82 */ /* 0x000e660000000a00 */
[----:B------:R-:W-:Y:S02]  /*20b0*/  UIADD3.X UR9, UPT, UPT, URZ, -0x1, URZ, UP0, !UPT ;  /* 0xffffffffff097890 */ /* 0x000fe400087fe4ff */
[----:B------:R-:W-:-:S03]  /*20c0*/  UISETP.GE.U32.AND UP0, UPT, UR8, 0x3, UPT ;  /* 0x000000030800788c */ /* 0x000fc6000bf06070 */
[----:B------:R-:W2:Y:S01]  /*20d0*/  LDC.64 R6, c[0x0][0x3b0] ;  /* 0x0000ec00ff067b82 */ /* 0x000ea20000000a00 */
[----:B------:R-:W-:-:S06]  /*20e0*/  UISETP.GE.U32.AND.EX UP0, UPT, UR9, URZ, UPT, UP0 ;  /* 0x000000ff0900728c */ /* 0x000fcc000bf06100 */
[----:B------:R-:W-:-:S13]  /*20f0*/  PLOP3.LUT P3, PT, PT, PT, UP0, 0x80, 0x8 ;  /* 0x000000000008781c */ /* 0x000fda0003f6f008 */
[----:B-1----:R-:W-:-:S04]  /*2100*/  @P3 IMAD R16, R11, R14, RZ ;  /* 0x0000000e0b103224 */ /* 0x002fc800078e02ff */
[C---:B------:R-:W-:Y:S02]  /*2110*/  @P3 IMAD R17, R9.reuse, R15, R16 ;  /* 0x0000000f09113224 */ /* 0x040fe400078e0210 */
[----:B------:R-:W-:-:S04]  /*2120*/  @P3 IMAD.WIDE.U32 R14, R9, R14, R12 ;  /* 0x0000000e090e3225 */ /* 0x000fc800078e000c */
[----:B------:R-:W-:Y:S01]  /*2130*/  @P3 IMAD.IADD R17, R17, 0x1, R15 ;  /* 0x0000000111113824 */ /* 0x000fe200078e020f */
[----:B--2---:R-:W-:-:S04]  /*2140*/  @P3 LEA R6, P2, R14, R6, 0x2 ;  /* 0x000000060e063211 */ /* 0x004fc800078410ff */
[----:B------:R-:W-:-:S05]  /*2150*/  @P3 LEA.HI.X R7, R14, R7, R17, 0x2, P2 ;  /* 0x000000070e073211 */ /* 0x000fca00010f1411 */
[----:B------:R-:W2:Y:S04]  /*2160*/  @P3 LDG.E R14, desc[UR14][R6.64] ;  /* 0x0000000e060e3981 */ /* 0x000ea8000c1e1900 */
[----:B------:R-:W3:Y:S04]  /*2170*/  @P3 LDG.E R15, desc[UR14][R6.64+0x4] ;  /* 0x0000040e060f3981 */ /* 0x000ee8000c1e1900 */
[----:B------:R-:W4:Y:S04]  /*2180*/  @P3 LDG.E R16, desc[UR14][R6.64+0x8] ;  /* 0x0000080e06103981 */ /* 0x000f28000c1e1900 */
[----:B------:R-:W4:Y:S01]  /*2190*/  @P3 LDG.E R17, desc[UR14][R6.64+0xc] ;  /* 0x00000c0e06113981 */ /* 0x000f22000c1e1900 */
[----:B------:R-:W-:Y:S01]  /*21a0*/  UISETP.NE.U32.AND UP0, UPT, UR5, URZ, UPT ;  /* 0x000000ff0500728c */ /* 0x000fe2000bf05070 */
[----:B------:R-:W-:-:S03]  /*21b0*/  @P3 IADD3 R12, P2, PT, R12, 0x4, RZ ;  /* 0x000000040c0c3810 */ /* 0x000fc60007f5e0ff */
[----:B------:R-:W-:Y:S01]  /*21c0*/  UISETP.NE.AND.EX UP0, UPT, URZ, URZ, UPT, UP0 ;  /* 0x000000ffff00728c */ /* 0x000fe2000bf05300 */
[----:B------:R-:W-:Y:S01]  /*21d0*/  @P3 IADD3.X R13, PT, PT, RZ, R13, RZ, P2, !PT ;  /* 0x0000000dff0d3210 */ /* 0x000fe200017fe4ff */
[----:B--2--5:R-:W-:-:S04]  /*21e0*/  @P3 IMAD R14, R5, R14, R10 ;  /* 0x0000000e050e3224 */ /* 0x024fc800078e020a */
[----:B---3--:R-:W-:-:S04]  /*21f0*/  @P3 IMAD R14, R5, R15, R14 ;  /* 0x0000000f050e3224 */ /* 0x008fc800078e020e */
[----:B----4-:R-:W-:-:S04]  /*2200*/  @P3 IMAD R14, R5, R16, R14 ;  /* 0x00000010050e3224 */ /* 0x010fc800078e020e */
[----:B------:R-:W-:Y:S01]  /*2210*/  @P3 IMAD R10, R5, R17, R14 ;  /* 0x00000011050a3224 */ /* 0x000fe200078e020e */
[----:B------:R-:W-:Y:S06]  /*2220*/  BRA.U !UP0, `(.L_x_27) ;  /* 0x00000001084c7547 */ /* 0x000fec000b800000 */
[----:B------:R-:W1:Y:S02]  /*2230*/  LDCU.128 UR20, c[0x0][0x3b0] ;  /* 0x00007600ff1477ac */ /* 0x000e640008000c00 */
[----:B-1----:R-:W-:Y:S02]  /*2240*/  IMAD R6, R11, UR22, RZ ;  /* 0x000000160b067c24 */ /* 0x002fe4000f8e02ff */
[----:B------:R-:W-:-:S04]  /*2250*/  IMAD.WIDE.U32 R12, R9, UR22, R12 ;  /* 0x00000016090c7c25 */ /* 0x000fc8000f8e000c */
[----:B------:R-:W-:Y:S01]  /*2260*/  IMAD R7, R9, UR23, R6 ;  /* 0x0000001709077c24 */ /* 0x000fe2000f8e0206 */
[----:B------:R-:W-:-:S03]  /*2270*/  LEA R6, P2, R12, UR20, 0x2 ;  /* 0x000000140c067c11 */ /* 0x000fc6000f8410ff */
[----:B------:R-:W-:-:S05]  /*2280*/  IMAD.IADD R7, R7, 0x1, R13 ;  /* 0x0000000107077824 */ /* 0x000fca00078e020d */
        /* <DEDUP_REMOVED lines=13> */
.L_x_27:
[----:B------:R-:W1:Y:S02]  /*2360*/  LDCU UR8, c[0x0][0x3ac] ;  /* 0x00007580ff0877ac */ /* 0x000e640008000800 */
[----:B-1----:R-:W-:-:S09]  /*2370*/  UISETP.NE.U32.AND UP0, UPT, UR8, URZ, UPT ;  /* 0x000000ff0800728c */ /* 0x002fd2000bf05070 */
[----:B------:R-:W-:Y:S05]  /*2380*/  BRA.U UP0, `(.L_x_29) ;  /* 0x0000000100507547 */ /* 0x000fea000b800000 */
[----:B------:R-:W1:Y:S01]  /*2390*/  LDCU UR8, c[0x0][0x3a8] ;  /* 0x00007500ff0877ac */ /* 0x000e620008000800 */
[----:B------:R-:W-:Y:S01]  /*23a0*/  IMAD.MOV.U32 R6, RZ, RZ, RZ ;  /* 0x000000ffff067224 */ /* 0x000fe200078e00ff */
[----:B-1----:R-:W1:Y:S01]  /*23b0*/  I2F.U32.RP R12, UR8 ;  /* 0x00000008000c7d06 */ /* 0x002e620008209000 */
[----:B------:R-:W-:-:S07]  /*23c0*/  ISETP.NE.U32.AND P3, PT, RZ, UR8, PT ;  /* 0x00000008ff007c0c */ /* 0x000fce000bf65070 */
[----:B-1----:R-:W1:Y:S02]  /*23d0*/  MUFU.RCP R12, R12 ;  /* 0x0000000c000c7308 */ /* 0x002e640000001000 */
[----:B-1----:R-:W-:-:S06]  /*23e0*/  VIADD R13, R12, 0xffffffe ;  /* 0x0ffffffe0c0d7836 */ /* 0x002fcc0000000000 */
[----:B------:R-:W1:Y:S02]  /*23f0*/  F2I.FTZ.U32.TRUNC.NTZ R7, R13 ;  /* 0x0000000d00077305 */ /* 0x000e64000021f000 */
[----:B-1----:R-:W-:-:S05]  /*2400*/  IADD3 R15, PT, PT, RZ, -R7, RZ ;  /* 0x80000007ff0f7210 */ /* 0x002fca0007ffe0ff */
[----:B------:R-:W-:-:S04]  /*2410*/  IMAD R15, R15, UR8, RZ ;  /* 0x000000080f0f7c24 */ /* 0x000fc8000f8e02ff */
[----:B------:R-:W-:-:S06]  /*2420*/  IMAD.HI.U32 R15, R7, R15, R6 ;  /* 0x0000000f070f7227 */ /* 0x000fcc00078e0006 */
[----:B------:R-:W-:-:S04]  /*2430*/  IMAD.HI.U32 R6, R15, R10, RZ ;  /* 0x0000000a0f067227 */ /* 0x000fc800078e00ff */
[----:B------:R-:W-:-:S04]  /*2440*/  IMAD.MOV R7, RZ, RZ, -R6 ;  /* 0x000000ffff077224 */ /* 0x000fc800078e0a06 */
[----:B------:R-:W-:Y:S02]  /*2450*/  IMAD R6, R7, UR8, R10 ;  /* 0x0000000807067c24 */ /* 0x000fe4000f8e020a */
[----:B------:R-:W-:-:S03]  /*2460*/  IMAD.MOV.U32 R7, RZ, RZ, RZ ;  /* 0x000000ffff077224 */ /* 0x000fc600078e00ff */
[----:B------:R-:W-:-:S13]  /*2470*/  ISETP.GE.U32.AND P2, PT, R6, UR8, PT ;  /* 0x0000000806007c0c */ /* 0x000fda000bf46070 */
[----:B------:R-:W-:-:S04]  /*2480*/  @P2 IADD3 R6, PT, PT, R6, -UR8, RZ ;  /* 0x8000000806062c10 */ /* 0x000fc8000fffe0ff */
[----:B------:R-:W-:-:S13]  /*2490*/  ISETP.GE.U32.AND P2, PT, R6, UR8, PT ;  /* 0x0000000806007c0c */ /* 0x000fda000bf46070 */
[----:B------:R-:W-:Y:S01]  /*24a0*/  @P2 VIADD R6, R6, -UR8 ;  /* 0x8000000806062c36 */ /* 0x000fe20008000000 */
[----:B------:R-:W-:Y:S01]  /*24b0*/  @!P3 LOP3.LUT R6, RZ, UR8, RZ, 0x33, !PT ;  /* 0x00000008ff06bc12 */ /* 0x000fe2000f8e33ff */
[----:B------:R-:W-:Y:S06]  /*24c0*/  BRA `(.L_x_30) ;  /* 0x0000000000087947 */ /* 0x000fec0003800000 */
.L_x_29:
[----:B------:R-:W-:-:S07]  /*24d0*/  MOV R12, 0x24f0 ;  /* 0x000024f0000c7802 */ /* 0x000fce0000000f00 */
[----:B0----5:R-:W-:Y:S05]  /*24e0*/  CALL.REL.NOINC `($__internal_0_$__cuda_sm20_rem_u64) ;  /* 0x0000000c00f87944 */ /* 0x021fea0003c00000 */
.L_x_30:
[----:B------:R-:W1:Y:S01]  /*24f0*/  LDCU.128 UR20, c[0x0][0x3a0] ;  /* 0x00007400ff1477ac */ /* 0x000e620008000c00 */
[----:B------:R-:W2:Y:S01]  /*2500*/  LDCU.64 UR8, c[0x0][0x398] ;  /* 0x00007300ff0877ac */ /* 0x000ea20008000a00 */
[----:B-1----:R-:W-:Y:S02]  /*2510*/  IMAD R10, R11, UR22, RZ ;  /* 0x000000160b0a7c24 */ /* 0x002fe4000f8e02ff */
[----:B------:R-:W-:-:S04]  /*2520*/  IMAD.WIDE.U32 R6, R9, UR22, R6 ;  /* 0x0000001609067c25 */ /* 0x000fc8000f8e0006 */
[----:B------:R-:W-:Y:S01]  /*2530*/  IMAD R13, R9, UR23, R10 ;  /* 0x00000017090d7c24 */ /* 0x000fe2000f8e020a */
[----:B--2---:R-:W-:-:S04]  /*2540*/  LEA R12, P2, R6, UR8, 0x2 ;  /* 0x00000008060c7c11 */ /* 0x004fc8000f8410ff */
[----:B------:R-:W-:-:S04]  /*2550*/  IADD3 R7, PT, PT, R7, R13, RZ ;  /* 0x0000000d07077210 */ /* 0x000fc80007ffe0ff */
[----:B------:R-:W-:-:S06]  /*2560*/  LEA.HI.X R13, R6, UR9, R7, 0x2, P2 ;  /* 0x00000009060d7c11 */ /* 0x000fcc00090f1407 */
[----:B------:R-:W2:Y:S01]  /*2570*/  LDG.E R13, desc[UR14][R12.64] ;  /* 0x0000000e0c0d7981 */ /* 0x000ea2000c1e1900 */
[----:B------:R-:W-:-:S04]  /*2580*/  IADD3 R9, P3, PT, R9, 0x1, RZ ;  /* 0x0000000109097810 */ /* 0x000fc80007f7e0ff */
[----:B------:R-:W-:Y:S01]  /*2590*/  ISETP.GE.U32.AND P2, PT, R9, UR20, PT ;  /* 0x0000001409007c0c */ /* 0x000fe2000bf46070 */
[----:B------:R-:W-:-:S05]  /*25a0*/  IMAD.X R11, RZ, RZ, R11, P3 ;  /* 0x000000ffff0b7224 */ /* 0x000fca00018e060b */
[----:B------:R-:W-:Y:S02]  /*25b0*/  ISETP.GE.U32.AND.EX P2, PT, R11, UR21, PT, P2 ;  /* 0x000000150b007c0c */ /* 0x000fe4000bf46120 */
[----:B--2--5:R-:W-:-:S11]  /*25c0*/  VIMNMX.U32 R8, PT, PT, R13, R8, PT ;  /* 0x000000080d087248 */ /* 0x024fd60003fe0000 */
[----:B------:R-:W-:Y:S05]  /*25d0*/  @!P2 BRA `(.L_x_31) ;  /* 0xfffffff40058a947 */ /* 0x000fea000383ffff */
[----:B------:R-:W1:Y:S02]  /*25e0*/  LDCU.64 UR8, c[0x0][0x3c0] ;  /* 0x00007800ff0877ac */ /* 0x000e640008000a00 */
[----:B-1----:R-:W-:-:S04]  /*25f0*/  LEA R6, P0, R3, UR8, 0x2 ;  /* 0x0000000803067c11 */ /* 0x002fc8000f8010ff */
[C---:B------:R-:W-:Y:S02]  /*2600*/  LEA.HI.X R7, R3.reuse, UR9, R4, 0x2, P0 ;  /* 0x0000000903077c11 */ /* 0x040fe400080f1404 */
[----:B------:R-:W-:-:S03]  /*2610*/  IADD3 R3, P0, PT, R3, 0x1, RZ ;  /* 0x0000000103037810 */ /* 0x000fc60007f1e0ff */
[----:B------:R1:W-:Y:S02]  /*2620*/  STG.E desc[UR14][R6.64], R8 ;  /* 0x0000000806007986 */ /* 0x0003e4000c10190e */
[----:B------:R-:W-:Y:S01]  /*2630*/  IMAD.X R4, RZ, RZ, R4, P0 ;  /* 0x000000ffff047224 */ /* 0x000fe200000e0604 */
[----:B------:R-:W-:-:S04]  /*2640*/  ISETP.GE.U32.AND P0, PT, R3, R0, PT ;  /* 0x000000000300720c */ /* 0x000fc80003f06070 */
[----:B------:R-:W-:-:S13]  /*2650*/  ISETP.GE.U32.AND.EX P0, PT, R4, R2, PT, P0 ;  /* 0x000000020400720c */ /* 0x000fda0003f06100 */
[----:B-1----:R-:W-:Y:S05]  /*2660*/  @!P0 BRA `(.L_x_32) ;  /* 0xffffffe800d08947 */ /* 0x002fea000383ffff */
[----:B0-----:R-:W-:Y:S05]  /*2670*/  EXIT ;  /* 0x000000000000794d */ /* 0x001fea0003800000 */
.L_x_11:
[----:B------:R-:W0:Y:S02]  /*2680*/  LDCU UR5, c[0x0][0x3b8] ;  /* 0x00007700ff0577ac */ /* 0x000e240008000800 */
[----:B0-----:R-:W-:-:S04]  /*2690*/  UISETP.NE.U32.AND UP0, UPT, UR5, URZ, UPT ;  /* 0x000000ff0500728c */ /* 0x001fc8000bf05070 */
[----:B------:R-:W-:-:S09]  /*26a0*/  UISETP.NE.AND.EX UP0, UPT, URZ, URZ, UPT, UP0 ;  /* 0x000000ffff00728c */ /* 0x000fd2000bf05300 */
[----:B------:R-:W-:Y:S05]  /*26b0*/  BRA.U UP0, `(.L_x_33) ;  /* 0x0000000100c07547 */ /* 0x000fea000b800000 */
[CC--:B------:R-:W-:Y:S01]  /*26c0*/  IADD3 R5, PT, PT, -R3.reuse, R0.reuse, RZ ;  /* 0x0000000003057210 */ /* 0x0c0fe20007ffe1ff */
[----:B------:R-:W0:Y:S01]  /*26d0*/  LDCU.64 UR4, c[0x0][0x3c0] ;  /* 0x00007800ff0477ac */ /* 0x000e220008000a00 */
[----:B------:R-:W-:Y:S01]  /*26e0*/  IADD3 R6, P2, PT, R3, -R0, RZ ;  /* 0x8000000003067210 */ /* 0x000fe20007f5e0ff */
[----:B------:R-:W-:Y:S01]  /*26f0*/  BSSY.RECONVERGENT B0, `(.L_x_34) ;  /* 0x000001a000007945 */ /* 0x000fe20003800200 */
[----:B------:R-:W-:Y:S01]  /*2700*/  LOP3.LUT R12, R5, 0x3, RZ, 0xc0, !PT ;  /* 0x00000003050c7812 */ /* 0x000fe200078ec0ff */
[----:B------:R-:W-:Y:S01]  /*2710*/  IMAD.MOV.U32 R11, RZ, RZ, R3 ;  /* 0x000000ffff0b7224 */ /* 0x000fe200078e0003 */
[----:B------:R-:W-:Y:S01]  /*2720*/  ISETP.GT.U32.AND P0, PT, R6, -0x4, PT ;  /* 0xfffffffc0600780c */ /* 0x000fe20003f04070 */
[----:B------:R-:W-:Y:S01]  /*2730*/  IMAD.X R5, R4, 0x1, ~R2, P2 ;  /* 0x0000000104057824 */ /* 0x000fe200010e0e02 */
[----:B------:R-:W-:Y:S02]  /*2740*/  ISETP.NE.U32.AND P1, PT, R12, RZ, PT ;  /* 0x000000ff0c00720c */ /* 0x000fe40003f25070 */
[----:B------:R-:W-:-:S02]  /*2750*/  MOV R10, R4 ;  /* 0x00000004000a7202 */ /* 0x000fc40000000f00 */
[----:B------:R-:W-:Y:S02]  /*2760*/  ISETP.NE.AND.EX P1, PT, RZ, RZ, PT, P1 ;  /* 0x000000ffff00720c */ /* 0x000fe40003f25310 */
[----:B------:R-:W-:-:S11]  /*2770*/  ISETP.GT.U32.AND.EX P0, PT, R5, -0x1, PT, P0 ;  /* 0xffffffff0500780c */ /* 0x000fd60003f04100 */
[----:B0-----:R-:W-:Y:S05]  /*2780*/  @!P1 BRA `(.L_x_35) ;  /* 0x0000000000409947 */ /* 0x001fea0003800000 */
[----:B------:R-:W0:Y:S02]  /*2790*/  LDC.64 R6, c[0x0][0x398] ;  /* 0x0000e600ff067b82 */ /* 0x000e240000000a00 */
[----:B0-----:R0:W5:Y:S01]  /*27a0*/  LDG.E R7, desc[UR14][R6.64] ;  /* 0x0000000e06077981 */ /* 0x001162000c1e1900 */
[----:B------:R-:W-:Y:S02]  /*27b0*/  IMAD.MOV.U32 R11, RZ, RZ, R3 ;  /* 0x000000ffff0b7224 */ /* 0x000fe400078e0003 */
[----:B------:R-:W-:Y:S02]  /*27c0*/  HFMA2 R3, -RZ, RZ, 0, 0 ;  /* 0x00000000ff037431 */ /* 0x000fe400000001ff */
[----:B------:R-:W-:Y:S02]  /*27d0*/  IMAD.MOV.U32 R10, RZ, RZ, R4 ;  /* 0x000000ffff0a7224 */ /* 0x000fe400078e0004 */
[----:B------:R-:W-:-:S07]  /*27e0*/  IMAD.MOV.U32 R8, RZ, RZ, RZ ;  /* 0x000000ffff087224 */ /* 0x000fce00078e00ff */
.L_x_36:
[----:B------:R-:W-:-:S04]  /*27f0*/  LEA R4, P1, R11, UR4, 0x2 ;  /* 0x000000040b047c11 */ /* 0x000fc8000f8210ff */
[----:B------:R-:W-:Y:S02]  /*2800*/  LEA.HI.X R5, R11, UR5, R10, 0x2, P1 ;  /* 0x000000050b057c11 */ /* 0x000fe400088f140a */
[----:B------:R-:W-:Y:S02]  /*2810*/  IADD3 R3, P1, PT, R3, 0x1, RZ ;  /* 0x0000000103037810 */ /* 0x000fe40007f3e0ff */
[----:B------:R-:W-:Y:S01]  /*2820*/  IADD3 R11, P2, PT, R11, 0x1, RZ ;  /* 0x000000010b0b7810 */ /* 0x000fe20007f5e0ff */
[----:B-----5:R1:W-:Y:S02]  /*2830*/  STG.E desc[UR14][R4.64], R7 ;  /* 0x0000000704007986 */ /* 0x0203e4000c10190e */
[----:B------:R-:W-:Y:S01]  /*2840*/  IMAD.X R8, RZ, RZ, R8, P1 ;  /* 0x000000ffff087224 */ /* 0x000fe200008e0608 */
[----:B------:R-:W-:Y:S02]  /*2850*/  ISETP.NE.U32.AND P1, PT, R3, R12, PT ;  /* 0x0000000c0300720c */ /* 0x000fe40003f25070 */
[----:B------:R-:W-:-:S02]  /*2860*/  IADD3.X R10, PT, PT, RZ, R10, RZ, P2, !PT ;  /* 0x0000000aff0a7210 */ /* 0x000fc400017fe4ff */
[----:B------:R-:W-:-:S13]  /*2870*/  ISETP.NE.AND.EX P1, PT, R8, RZ, PT, P1 ;  /* 0x000000ff0800720c */ /* 0x000fda0003f25310 */
[----:B-1----:R-:W-:Y:S05]  /*2880*/  @P1 BRA `(.L_x_36) ;  /* 0xfffffffc00d81947 */ /* 0x002fea000383ffff */
.L_x_35:
[----:B------:R-:W-:Y:S05]  /*2890*/  BSYNC.RECONVERGENT B0 ;  /* 0x0000000000007941 */ /* 0x000fea0003800200 */
.L_x_34:
[----:B------:R-:W-:Y:S05]  /*28a0*/  @P0 EXIT ;  /* 0x000000000000094d */ /* 0x000fea0003800000 */
[----:B------:R-:W1:Y:S01]  /*28b0*/  LDC.64 R4, c[0x0][0x398] ;  /* 0x0000e600ff047b82 */ /* 0x000e620000000a00 */
[----:B------:R-:W2:Y:S02]  /*28c0*/  LDCU.64 UR4, c[0x0][0x3c0] ;  /* 0x00007800ff0477ac */ /* 0x000ea40008000a00 */
[----:B-12---:R1:W5:Y:S02]  /*28d0*/  LDG.E R3, desc[UR14][R4.64] ;  /* 0x0000000e04037981 */ /* 0x006364000c1e1900 */
.L_x_37:
[----:B0-2---:R-:W-:-:S04]  /*28e0*/  LEA R6, P0, R11, UR4, 0x2 ;  /* 0x000000040b067c11 */ /* 0x005fc8000f8010ff */
[----:B------:R-:W-:-:S05]  /*28f0*/  LEA.HI.X R7, R11, UR5, R10, 0x2, P0 ;  /* 0x000000050b077c11 */ /* 0x000fca00080f140a */
[----:B-----5:R0:W-:Y:S04]  /*2900*/  STG.E desc[UR14][R6.64], R3 ;  /* 0x0000000306007986 */ /* 0x0201e8000c10190e */
[----:B------:R-:W2:Y:S01]  /*2910*/  LDG.E R9, desc[UR14][R4.64] ;  /* 0x0000000e04097981 */ /* 0x000ea2000c1e1900 */
[----:B------:R-:W-:-:S03]  /*2920*/  IADD3 R11, P0, PT, R11, 0x4, RZ ;  /* 0x000000040b0b7810 */ /* 0x000fc60007f1e0ff */
[----:B--2---:R2:W-:Y:S04]  /*2930*/  STG.E desc[UR14][R6.64+0x4], R9 ;  /* 0x0000040906007986 */ /* 0x0045e8000c10190e */
[----:B------:R2:W-:Y:S04]  /*2940*/  STG.E desc[UR14][R6.64+0x8], R9 ;  /* 0x0000080906007986 */ /* 0x0005e8000c10190e */
[----:B0-----:R-:W3:Y:S01]  /*2950*/  LDG.E R3, desc[UR14][R4.64] ;  /* 0x0000000e04037981 */ /* 0x001ee2000c1e1900 */
[----:B------:R-:W-:Y:S01]  /*2960*/  IMAD.X R10, RZ, RZ, R10, P0 ;  /* 0x000000ffff0a7224 */ /* 0x000fe200000e060a */
[----:B------:R-:W-:-:S04]  /*2970*/  ISETP.GE.U32.AND P0, PT, R11, R0, PT ;  /* 0x000000000b00720c */ /* 0x000fc80003f06070 */
[----:B------:R-:W-:Y:S01]  /*2980*/  ISETP.GE.U32.AND.EX P0, PT, R10, R2, PT, P0 ;  /* 0x000000020a00720c */ /* 0x000fe20003f06100 */
[----:B---3--:R2:W-:-:S12]  /*2990*/  STG.E desc[UR14][R6.64+0xc], R3 ;  /* 0x00000c0306007986 */ /* 0x0085d8000c10190e */
[----:B------:R-:W-:Y:S05]  /*29a0*/  @!P0 BRA `(.L_x_37) ;  /* 0xfffffffc00cc8947 */ /* 0x000fea000383ffff */
[----:B------:R-:W-:Y:S05]  /*29b0*/  EXIT ;  /* 0x000000000000794d */ /* 0x000fea0003800000 */
.L_x_33:
[----:B------:R-:W-:Y:S01]  /*29c0*/  ULOP3.LUT UR10, UR5, 0xf, URZ, 0xc0, !UPT ;  /* 0x0000000f050a7892 */ /* 0x000fe2000f8ec0ff */
[----:B------:R-:W-:Y:S01]  /*29d0*/  BSSY.RECONVERGENT B0, `(.L_x_38) ;  /* 0x00000ae000007945 */ /* 0x000fe20003800200 */
[----:B------:R-:W-:Y:S02]  /*29e0*/  ULOP3.LUT UR13, UR5, 0x7, URZ, 0xc0, !UPT ;  /* 0x00000007050d7892 */ /* 0x000fe4000f8ec0ff */
[----:B------:R-:W-:Y:S02]  /*29f0*/  UIADD3 UR11, UP0, UPT, UR10, -0x1, URZ ;  /* 0xffffffff0a0b7890 */ /* 0x000fe4000ff1e0ff */
[----:B------:R-:W-:Y:S02]  /*2a00*/  UIADD3 UR16, UP1, UPT, UR13, -0x1, URZ ;  /* 0xffffffff0d107890 */ /* 0x000fe4000ff3e0ff */
[----:B------:R-:W-:Y:S01]  /*2a10*/  ULOP3.LUT UR18, UR5, 0xfffffff0, URZ, 0xc0, !UPT ;  /* 0xfffffff005127892 */ /* 0x000fe2000f8ec0ff */
[----:B------:R-:W0:Y:S01]  /*2a20*/  LDCU.64 UR20, c[0x0][0x3b0] ;  /* 0x00007600ff1477ac */ /* 0x000e220008000a00 */
[----:B------:R-:W-:-:S02]  /*2a30*/  ULOP3.LUT UR5, UR5, 0x3, URZ, 0xc0, !UPT ;  /* 0x0000000305057892 */ /* 0x000fc4000f8ec0ff */
[----:B------:R-:W-:Y:S02]  /*2a40*/  UIADD3.X UR12, UPT, UPT, URZ, -0x1, URZ, UP0, !UPT ;  /* 0xffffffffff0c7890 */ /* 0x000fe400087fe4ff */
[----:B------:R-:W-:-:S12]  /*2a50*/  UIADD3.X UR17, UPT, UPT, URZ, -0x1, URZ, UP1, !UPT ;  /* 0xffffffffff117890 */ /* 0x000fd80008ffe4ff */
.L_x_45:
[----:B-1----:R-:W1:Y:S02]  /*2a60*/  LDCU.64 UR8, c[0x0][0x380] ;  /* 0x00007000ff0877ac */ /* 0x002e640008000a00 */
[C---:B-1----:R-:W-:Y:S01]  /*2a70*/  LEA R8, P0, R3.reuse, UR8, 0x2 ;  /* 0x0000000803087c11 */ /* 0x042fe2000f8010ff */
[----:B------:R-:W1:Y:S03]  /*2a80*/  LDCU UR8, c[0x0][0x3b8] ;  /* 0x00007700ff0877ac */ /* 0x000e660008000800 */
[----:B------:R-:W-:-:S05]  /*2a90*/  LEA.HI.X R9, R3, UR9, R4, 0x2, P0 ;  /* 0x0000000903097c11 */ /* 0x000fca00080f1404 */
[----:B------:R2:W5:Y:S01]  /*2aa0*/  LDG.E R5, desc[UR14][R8.64] ;  /* 0x0000000e08057981 */ /* 0x000562000c1e1900 */
[----:B------:R-:W-:Y:S01]  /*2ab0*/  IMAD.MOV.U32 R10, RZ, RZ, RZ ;  /* 0x000000ffff0a7224 */ /* 0x000fe200078e00ff */
[----:B------:R-:W-:Y:S01]  /*2ac0*/  CS2R R6, SRZ ;  /* 0x0000000000067805 */ /* 0x000fe2000001ff00 */
[----:B-1----:R-:W-:-:S04]  /*2ad0*/  UISETP.GE.U32.AND UP0, UPT, UR8, 0x10, UPT ;  /* 0x000000100800788c */ /* 0x002fc8000bf06070 */
[----:B------:R-:W-:-:S09]  /*2ae0*/  UISETP.GE.U32.AND.EX UP0, UPT, URZ, URZ, UPT, UP0 ;  /* 0x000000ffff00728c */ /* 0x000fd2000bf06100 */
[----:B--2---:R-:W-:Y:S05]  /*2af0*/  BRA.U !UP0, `(.L_x_39) ;  /* 0x0000000108ac7547 */ /* 0x004fea000b800000 */
[----:B------:R-:W-:Y:S01]  /*2b00*/  HFMA2 R10, -RZ, RZ, 0, 0 ;  /* 0x00000000ff0a7431 */ /* 0x000fe200000001ff */
[----:B------:R-:W-:-:S07]  /*2b10*/  CS2R R8, SRZ ;  /* 0x0000000000087805 */ /* 0x000fce000001ff00 */
.L_x_40:
        /* <DEDUP_REMOVED lines=18> */
[----:B------:R-:W-:-:S05]  /*2c40*/  IADD3 R9, P0, PT, R9, 0x10, RZ ;  /* 0x0000001009097810 */ /* 0x000fca0007f1e0ff */
[----:B------:R-:W-:Y:S01]  /*2c50*/  IMAD.X R8, RZ, RZ, R8, P0 ;  /* 0x000000ffff087224 */ /* 0x000fe200000e0608 */
        /* <DEDUP_REMOVED lines=19> */
[----:B------:R-:W-:Y:S01]  /*2d90*/  IMAD.U32 R7, RZ, RZ, UR18 ;  /* 0x00000012ff077e24 */ /* 0x000fe2000f8e00ff */
[----:B------:R-:W-:-:S07]  /*2da0*/  MOV R6, RZ ;  /* 0x000000ff00067202 */ /* 0x000fce0000000f00 */
.L_x_39:
[----:B------:R-:W-:-:S04]  /*2db0*/  UISETP.NE.U32.AND UP0, UPT, UR10, URZ, UPT ;  /* 0x000000ff0a00728c */ /* 0x000fc8000bf05070 */
[----:B------:R-:W-:-:S09]  /*2dc0*/  UISETP.NE.AND.EX UP0, UPT, URZ, URZ, UPT, UP0 ;  /* 0x000000ffff00728c */ /* 0x000fd2000bf05300 */
[----:B------:R-:W-:Y:S05]  /*2dd0*/  BRA.U !UP0, `(.L_x_41) ;  /* 0x00000005081c7547 */ /* 0x000fea000b800000 */
[----:B------:R-:W-:Y:S02]  /*2de0*/  UISETP.GE.U32.AND UP0, UPT, UR11, 0x7, UPT ;  /* 0x000000070b00788c */ /* 0x000fe4000bf06070 */
[----:B------:R-:W-:Y:S02]  /*2df0*/  UISETP.NE.U32.AND UP1, UPT, UR13, URZ, UPT ;  /* 0x000000ff0d00728c */ /* 0x000fe4000bf25070 */
[----:B------:R-:W-:Y:S02]  /*2e00*/  UISETP.GE.U32.AND.EX UP0, UPT, UR12, URZ, UPT, UP0 ;  /* 0x000000ff0c00728c */ /* 0x000fe4000bf06100 */
[----:B------:R-:W-:-:S07]  /*2e10*/  UISETP.NE.AND.EX UP1, UPT, URZ, URZ, UPT, UP1 ;  /* 0x000000ffff00728c */ /* 0x000fce000bf25310 */
        /* <DEDUP_REMOVED lines=22> */
.L_x_42:
[----:B------:R-:W-:Y:S05]  /*2f80*/  BRA.U !UP1, `(.L_x_41) ;  /* 0x0000000109b07547 */ /* 0x000fea000b800000 */
[----:B------:R-:W-:-:S04]  /*2f90*/  UISETP.GE.U32.AND UP0, UPT, UR16, 0x3, UPT ;  /* 0x000000031000788c */ /* 0x000fc8000bf06070 */
[----:B------:R-:W-:-:S06]  /*2fa0*/  UISETP.GE.U32.AND.EX UP0, UPT, UR17, URZ, UPT, UP0 ;  /* 0x000000ff1100728c */ /* 0x000fcc000bf06100 */
[----:B------:R-:W-:-:S05]  /*2fb0*/  PLOP3.LUT P1, PT, PT, PT, UP0, 0x80, 0x8 ;  /* 0x000000000008781c */ /* 0x000fca0003f2f008 */
[----:B------:R-:W1:Y:S08]  /*2fc0*/  @UP0 LDCU.64 UR8, c[0x0][0x3b0] ;  /* 0x00007600ff0807ac */ /* 0x000e700008000a00 */
[----:B-1----:R-:W-:-:S04]  /*2fd0*/  @P1 LEA R8, P0, R7, UR8, 0x2 ;  /* 0x0000000807081c11 */ /* 0x002fc8000f8010ff */
[----:B------:R-:W-:Y:S02]  /*2fe0*/  @P1 LEA.HI.X R9, R7, UR9, R6, 0x2, P0 ;  /* 0x0000000907091c11 */ /* 0x000fe400080f1406 */
[----:B------:R-:W-:Y:S02]  /*2ff0*/  @P1 R2UR UR8, R8 ;  /* 0x00000000080812ca */ /* 0x000fe400000e0000 */
[----:B------:R-:W-:-:S11]  /*3000*/  @P1 R2UR UR9, R9 ;  /* 0x00000000090912ca */ /* 0x000fd600000e0000 */
[----:B------:R-:W-:Y:S02]  /*3010*/  IMAD.U32 R8, RZ, RZ, UR8 ;  /* 0x00000008ff087e24 */ /* 0x000fe4000f8e00ff */
[----:B------:R-:W-:Y:S01]  /*3020*/  MOV R9, UR9 ;  /* 0x0000000900097c02 */ /* 0x000fe20008000f00 */
[----:B------:R-:W-:Y:S02]  /*3030*/  IMAD.U32 R12, RZ, RZ, UR8 ;  /* 0x00000008ff0c7e24 */ /* 0x000fe4000f8e00ff */
[----:B------:R-:W-:Y:S02]  /*3040*/  IMAD.U32 R13, RZ, RZ, UR9 ;  /* 0x00000009ff0d7e24 */ /* 0x000fe4000f8e00ff */
[----:B------:R-:W2:Y:S01]  /*3050*/  @P1 LDG.E R8, desc[UR14][R8.64] ;  /* 0x0000000e08081981 */ /* 0x000ea2000c1e1900 */
[----:B------:R-:W-:Y:S01]  /*3060*/  MOV R14, UR8 ;  /* 0x00000008000e7c02 */ /* 0x000fe20008000f00 */
[----:B------:R-:W-:Y:S02]  /*3070*/  IMAD.U32 R15, RZ, RZ, UR9 ;  /* 0x00000009ff0f7e24 */ /* 0x000fe4000f8e00ff */
[----:B------:R-:W3:Y:S01]  /*3080*/  @P1 LDG.E R12, desc[UR14][R12.64+0x4] ;  /* 0x0000040e0c0c1981 */ /* 0x000ee2000c1e1900 */
[----:B------:R-:W-:Y:S01]  /*3090*/  IMAD.U32 R16, RZ, RZ, UR8 ;  /* 0x00000008ff107e24 */ /* 0x000fe2000f8e00ff */
[----:B------:R-:W-:-:S02]  /*30a0*/  MOV R17, UR9 ;  /* 0x0000000900117c02 */ /* 0x000fc40008000f00 */
        /* <DEDUP_REMOVED lines=26> */
.L_x_41:
        /* <DEDUP_REMOVED lines=10> */
[----:B-1---5:R-:W-:-:S05]  /*32f0*/  IADD3 R5, PT, PT, RZ, -R7, RZ ;  /* 0x80000007ff057210 */ /* 0x022fca0007ffe0ff */
[----:B------:R-:W-:-:S04]  /*3300*/  IMAD R5, R5, UR8, RZ ;  /* 0x0000000805057c24 */ /* 0x000fc8000f8e02ff */
[----:B------:R-:W-:-:S04]  /*3310*/  IMAD.HI.U32 R5, R7, R5, R6 ;  /* 0x0000000507057227 */ /* 0x000fc800078e0006 */
[----:B------:R-:W-:Y:S02]  /*3320*/  IMAD.MOV.U32 R7, RZ, RZ, RZ ;  /* 0x000000ffff077224 */ /* 0x000fe400078e00ff */
[----:B------:R-:W-:-:S04]  /*3330*/  IMAD.HI.U32 R5, R5, R10, RZ ;  /* 0x0000000a05057227 */ /* 0x000fc800078e00ff */
[----:B------:R-:W-:-:S04]  /*3340*/  IMAD.MOV R5, RZ, RZ, -R5 ;  /* 0x000000ffff057224 */ /* 0x000fc800078e0a05 */
[----:B------:R-:W-:-:S05]  /*3350*/  IMAD R6, R5, UR8, R10 ;  /* 0x0000000805067c24 */ /* 0x000fca000f8e020a */
[----:B------:R-:W-:-:S13]  /*3360*/  ISETP.GE.U32.AND P0, PT, R6, UR8, PT ;  /* 0x0000000806007c0c */ /* 0x000fda000bf06070 */
[----:B------:R-:W-:-:S04]  /*3370*/  @P0 IADD3 R6, PT, PT, R6, -UR8, RZ ;  /* 0x8000000806060c10 */ /* 0x000fc8000fffe0ff */
[----:B------:R-:W-:-:S13]  /*3380*/  ISETP.GE.U32.AND P0, PT, R6, UR8, PT ;  /* 0x0000000806007c0c */ /* 0x000fda000bf06070 */
[----:B------:R-:W-:Y:S01]  /*3390*/  @P0 VIADD R6, R6, -UR8 ;  /* 0x8000000806060c36 */ /* 0x000fe20008000000 */
[----:B------:R-:W-:Y:S01]  /*33a0*/  @!P1 LOP3.LUT R6, RZ, UR8, RZ, 0x33, !PT ;  /* 0x00000008ff069c12 */ /* 0x000fe2000f8e33ff */
[----:B------:R-:W-:Y:S06]  /*33b0*/  BRA `(.L_x_44) ;  /* 0x0000000000087947 */ /* 0x000fec0003800000 */
.L_x_43:
[----:B------:R-:W-:-:S07]  /*33c0*/  MOV R12, 0x33e0 ;  /* 0x000033e0000c7802 */ /* 0x000fce0000000f00 */
[----:B0----5:R-:W-:Y:S05]  /*33d0*/  CALL.REL.NOINC `($__internal_0_$__cuda_sm20_rem_u64) ;  /* 0x00000000003c7944 */ /* 0x021fea0003c00000 */
.L_x_44:
[----:B------:R-:W1:Y:S02]  /*33e0*/  LDCU.64 UR8, c[0x0][0x398] ;  /* 0x00007300ff0877ac */ /* 0x000e640008000a00 */
[----:B-1----:R-:W-:-:S04]  /*33f0*/  LEA R8, P0, R6, UR8, 0x2 ;  /* 0x0000000806087c11 */ /* 0x002fc8000f8010ff */
[----:B------:R-:W-:Y:S01]  /*3400*/  LEA.HI.X R9, R6, UR9, R7, 0x2, P0 ;  /* 0x0000000906097c11 */ /* 0x000fe200080f1407 */
[----:B------:R-:W1:Y:S05]  /*3410*/  LDCU.64 UR8, c[0x0][0x3c0] ;  /* 0x00007800ff0877ac */ /* 0x000e6a0008000a00 */
[----:B------:R-:W2:Y:S01]  /*3420*/  LDG.E R9, desc[UR14][R8.64] ;  /* 0x0000000e08097981 */ /* 0x000ea2000c1e1900 */
[----:B-1----:R-:W-:-:S04]  /*3430*/  LEA R6, P0, R3, UR8, 0x2 ;  /* 0x0000000803067c11 */ /* 0x002fc8000f8010ff */
[C---:B------:R-:W-:Y:S02]  /*3440*/  LEA.HI.X R7, R3.reuse, UR9, R4, 0x2, P0 ;  /* 0x0000000903077c11 */ /* 0x040fe400080f1404 */
[----:B------:R-:W-:-:S04]  /*3450*/  IADD3 R3, P0, PT, R3, 0x1, RZ ;  /* 0x0000000103037810 */ /* 0x000fc80007f1e0ff */
[----:B------:R-:W-:Y:S02]  /*3460*/  IADD3.X R4, PT, PT, RZ, R4, RZ, P0, !PT ;  /* 0x00000004ff047210 */ /* 0x000fe400007fe4ff */
[----:B------:R-:W-:-:S04]  /*3470*/  ISETP.GE.U32.AND P0, PT, R3, R0, PT ;  /* 0x000000000300720c */ /* 0x000fc80003f06070 */
[----:B------:R-:W-:Y:S01]  /*3480*/  ISETP.GE.U32.AND.EX P0, PT, R4, R2, PT, P0 ;  /* 0x000000020400720c */ /* 0x000fe20003f06100 */
[----:B--2---:R1:W-:-:S12]  /*3490*/  STG.E desc[UR14][R6.64], R9 ;  /* 0x0000000906007986 */ /* 0x0043d8000c10190e */
[----:B------:R-:W-:Y:S05]  /*34a0*/  @!P0 BRA `(.L_x_45) ;  /* 0xfffffff4006c8947 */ /* 0x000fea000383ffff */
[----:B0-----:R-:W-:Y:S05]  /*34b0*/  BSYNC.RECONVERGENT B0 ;  /* 0x0000000000007941 */ /* 0x001fea0003800200 */
.L_x_38:
[----:B------:R-:W-:Y:S05]  /*34c0*/  EXIT ;  /* 0x000000000000794d */ /* 0x000fea0003800000 */
        .weak           $__internal_0_$__cuda_sm20_rem_u64
        .type           $__internal_0_$__cuda_sm20_rem_u64,@function
        .size           $__internal_0_$__cuda_sm20_rem_u64,(.L_x_61 - $__internal_0_$__cuda_sm20_rem_u64)
$__internal_0_$__cuda_sm20_rem_u64:
[----:B------:R-:W0:Y:S08]  /*34d0*/  I2F.U64.RP R13, UR6 ;  /* 0x00000006000d7d12 */ /* 0x000e300008309000 */
[----:B0-----:R-:W0:Y:S02]  /*34e0*/  MUFU.RCP R13, R13 ;  /* 0x0000000d000d7308 */ /* 0x001e240000001000 */
[----:B0-----:R-:W-:-:S06]  /*34f0*/  VIADD R6, R13, 0x1ffffffe ;  /* 0x1ffffffe0d067836 */ /* 0x001fcc0000000000 */
[----:B------:R-:W0:Y:S02]  /*3500*/  F2I.U64.TRUNC R6, R6 ;  /* 0x0000000600067311 */ /* 0x000e24000020d800 */
[----:B0-----:R-:W-:-:S04]  /*3510*/  IMAD.WIDE.U32 R14, R6, UR6, RZ ;  /* 0x00000006060e7c25 */ /* 0x001fc8000f8e00ff */
[----:B------:R-:W-:Y:S01]  /*3520*/  IMAD R15, R6, UR7, R15 ;  /* 0x00000007060f7c24 */ /* 0x000fe2000f8e020f */
[----:B------:R-:W-:-:S03]  /*3530*/  IADD3 R17, P2, PT, RZ, -R14, RZ ;  /* 0x8000000eff117210 */ /* 0x000fc60007f5e0ff */
[----:B------:R-:W-:Y:S02]  /*3540*/  IMAD R15, R7, UR6, R15 ;  /* 0x00000006070f7c24 */ /* 0x000fe4000f8e020f */
[----:B------:R-:W-:-:S04]  /*3550*/  IMAD.HI.U32 R14, R6, R17, RZ ;  /* 0x00000011060e7227 */ /* 0x000fc800078e00ff */
[----:B------:R-:W-:Y:S01]  /*3560*/  IMAD.X R19, RZ, RZ, ~R15, P2 ;  /* 0x000000ffff137224 */ /* 0x000fe200010e0e0f */
[----:B------:R-:W-:-:S03]  /*3570*/  MOV R15, R6 ;  /* 0x00000006000f7202 */ /* 0x000fc60000000f00 */
[-C--:B------:R-:W-:Y:S02]  /*3580*/  IMAD R21, R7, R19.reuse, RZ ;  /* 0x0000001307157224 */ /* 0x080fe400078e02ff */
[----:B------:R-:W-:-:S04]  /*3590*/  IMAD.WIDE.U32 R14, P2, R6, R19, R14 ;  /* 0x00000013060e7225 */ /* 0x000fc8000784000e */
[----:B------:R-:W-:-:S04]  /*35a0*/  IMAD.HI.U32 R13, R7, R19, RZ ;  /* 0x00000013070d7227 */ /* 0x000fc800078e00ff */
[----:B------:R-:W-:-:S04]  /*35b0*/  IMAD.HI.U32 R14, P3, R7, R17, R14 ;  /* 0x00000011070e7227 */ /* 0x000fc8000786000e */
[----:B------:R-:W-:Y:S01]  /*35c0*/  IMAD.X R13, R13, 0x1, R7, P2 ;  /* 0x000000010d0d7824 */ /* 0x000fe200010e0607 */
[----:B------:R-:W-:-:S04]  /*35d0*/  IADD3 R15, P4, PT, R21, R14, RZ ;  /* 0x0000000e150f7210 */ /* 0x000fc80007f9e0ff */
[----:B------:R-:W-:Y:S01]  /*35e0*/  IADD3.X R13, PT, PT, RZ, RZ, R13, P4, P3 ;  /* 0x000000ffff0d7210 */ /* 0x000fe200027e640d */
[----:B------:R-:W-:-:S04]  /*35f0*/  IMAD.WIDE.U32 R6, R15, UR6, RZ ;  /* 0x000000060f067c25 */ /* 0x000fc8000f8e00ff */
[----:B------:R-:W-:Y:S01]  /*3600*/  IMAD R14, R15, UR7, R7 ;  /* 0x000000070f0e7c24 */ /* 0x000fe2000f8e0207 */
[----:B------:R-:W-:-:S03]  /*3610*/  IADD3 R7, P2, PT, RZ, -R6, RZ ;  /* 0x80000006ff077210 */ /* 0x000fc60007f5e0ff */
[----:B------:R-:W-:Y:S02]  /*3620*/  IMAD R6, R13, UR6, R14 ;  /* 0x000000060d067c24 */ /* 0x000fe4000f8e020e */
[----:B------:R-:W-:-:S04]  /*3630*/  IMAD.HI.U32 R14, R15, R7, RZ ;  /* 0x000000070f0e7227 */ /* 0x000fc800078e00ff */
[----:B------:R-:W-:-:S04]  /*3640*/  IMAD.X R6, RZ, RZ, ~R6, P2 ;  /* 0x000000ffff067224 */ /* 0x000fc800010e0e06 */
[----:B------:R-:W-:-:S04]  /*3650*/  IMAD.WIDE.U32 R14, P2, R15, R6, R14 ;  /* 0x000000060f0e7225 */ /* 0x000fc8000784000e */
[C---:B------:R-:W-:Y:S02]  /*3660*/  IMAD R16, R13.reuse, R6, RZ ;  /* 0x000000060d107224 */ /* 0x040fe400078e02ff */
[----:B------:R-:W-:-:S04]  /*3670*/  IMAD.HI.U32 R15, P3, R13, R7, R14 ;  /* 0x000000070d0f7227 */ /* 0x000fc8000786000e */
[----:B------:R-:W-:Y:S01]  /*3680*/  IMAD.HI.U32 R6, R13, R6, RZ ;  /* 0x000000060d067227 */ /* 0x000fe200078e00ff */
[----:B------:R-:W-:-:S03]  /*3690*/  IADD3 R15, P4, PT, R16, R15, RZ ;  /* 0x0000000f100f7210 */ /* 0x000fc60007f9e0ff */
[----:B------:R-:W-:Y:S01]  /*36a0*/  IMAD.MOV.U32 R7, RZ, RZ, RZ ;  /* 0x000000ffff077224 */ /* 0x000fe200078e00ff */
[----:B------:R-:W-:Y:S01]  /*36b0*/  IADD3.X R13, PT, PT, R6, R13, RZ, P2, !PT ;  /* 0x0000000d060d7210 */ /* 0x000fe200017fe4ff */
[----:B------:R-:W-:-:S03]  /*36c0*/  IMAD.HI.U32 R6, R15, R10, RZ ;  /* 0x0000000a0f067227 */ /* 0x000fc600078e00ff */
[----:B------:R-:W-:Y:S01]  /*36d0*/  IADD3.X R13, PT, PT, RZ, RZ, R13, P4, P3 ;  /* 0x000000ffff0d7210 */ /* 0x000fe200027e640d */
[----:B------:R-:W-:-:S04]  /*36e0*/  IMAD.WIDE.U32 R6, R15, UR4, R6 ;  /* 0x000000040f067c25 */ /* 0x000fc8000f8e0006 */
[C---:B------:R-:W-:Y:S02]  /*36f0*/  IMAD R15, R13.reuse, UR4, RZ ;  /* 0x000000040d0f7c24 */ /* 0x040fe4000f8e02ff */
[----:B------:R-:W-:-:S04]  /*3700*/  IMAD.HI.U32 R6, P2, R13, R10, R6 ;  /* 0x0000000a0d067227 */ /* 0x000fc80007840006 */
[----:B------:R-:W-:Y:S01]  /*3710*/  IMAD.HI.U32 R13, R13, UR4, RZ ;  /* 0x000000040d0d7c27 */ /* 0x000fe2000f8e00ff */
[----:B------:R-:W-:-:S03]  /*3720*/  IADD3 R15, P3, PT, R15, R6, RZ ;  /* 0x000000060f0f7210 */ /* 0x000fc60007f7e0ff */
[----:B------:R-:W-:Y:S02]  /*3730*/  IMAD.X R13, RZ, RZ, R13, P2 ;  /* 0x000000ffff0d7224 */ /* 0x000fe400010e060d */
[----:B------:R-:W-:-:S03]  /*3740*/  IMAD.WIDE.U32 R6, R15, UR6, RZ ;  /* 0x000000060f067c25 */ /* 0x000fc6000f8e00ff */
[----:B------:R-:W-:Y:S01]  /*3750*/  IADD3.X R13, PT, PT, RZ, R13, RZ, P3, !PT ;  /* 0x0000000dff0d7210 */ /* 0x000fe20001ffe4ff */
[----:B------:R-:W-:Y:S01]  /*3760*/  IMAD R14, R15, UR7, R7 ;  /* 0x000000070f0e7c24 */ /* 0x000fe2000f8e0207 */
[----:B------:R-:W-:-:S03]  /*3770*/  IADD3 R6, P3, PT, -R6, R10, RZ ;  /* 0x0000000a06067210 */ /* 0x000fc60007f7e1ff */
[----:B------:R-:W-:Y:S01]  /*3780*/  IMAD R13, R13, UR6, R14 ;  /* 0x000000060d0d7c24 */ /* 0x000fe2000f8e020e */
[----:B------:R-:W-:-:S04]  /*3790*/  ISETP.GE.U32.AND P2, PT, R6, UR6, PT ;  /* 0x0000000606007c0c */ /* 0x000fc8000bf46070 */
[----:B------:R-:W-:Y:S02]  /*37a0*/  IADD3.X R7, PT, PT, ~R13, UR4, RZ, P3, !PT ;  /* 0x000000040d077c10 */ /* 0x000fe40009ffe5ff */
[----:B------:R-:W-:Y:S02]  /*37b0*/  IADD3 R13, P3, PT, R6, -UR6, RZ ;  /* 0x80000006060d7c10 */ /* 0x000fe4000ff7e0ff */
[C---:B------:R-:W-:Y:S02]  /*37c0*/  ISETP.GE.U32.AND.EX P2, PT, R7.reuse, UR7, PT, P2 ;  /* 0x0000000707007c0c */ /* 0x040fe4000bf46120 */
[----:B------:R-:W-:Y:S02]  /*37d0*/  IADD3.X R10, PT, PT, R7, ~UR7, RZ, P3, !PT ;  /* 0x80000007070a7c10 */ /* 0x000fe40009ffe4ff */
[----:B------:R-:W-:Y:S02]  /*37e0*/  SEL R13, R13, R6, P2 ;  /* 0x000000060d0d7207 */ /* 0x000fe40001000000 */
[----:B------:R-:W-:-:S02]  /*37f0*/  SEL R10, R10, R7, P2 ;  /* 0x000000070a0a7207 */ /* 0x000fc40001000000 */
[C---:B------:R-:W-:Y:S02]  /*3800*/  ISETP.GE.U32.AND P2, PT, R13.reuse, UR6, PT ;  /* 0x000000060d007c0c */ /* 0x040fe4000bf46070 */
[----:B------:R-:W-:Y:S02]  /*3810*/  IADD3 R6, P4, PT, R13, -UR6, RZ ;  /* 0x800000060d067c10 */ /* 0x000fe4000ff9e0ff */
[C---:B------:R-:W-:Y:S02]  /*3820*/  ISETP.GE.U32.AND.EX P2, PT, R10.reuse, UR7, PT, P2 ;  /* 0x000000070a007c0c */ /* 0x040fe4000bf46120 */
[----:B------:R-:W-:Y:S02]  /*3830*/  ISETP.NE.U32.AND P3, PT, RZ, UR6, PT ;  /* 0x00000006ff007c0c */ /* 0x000fe4000bf65070 */
[----:B------:R-:W-:Y:S02]  /*3840*/  IADD3.X R7, PT, PT, R10, ~UR7, RZ, P4, !PT ;  /* 0x800000070a077c10 */ /* 0x000fe4000a7fe4ff */
[----:B------:R-:W-:Y:S01]  /*3850*/  SEL R6, R6, R13, P2 ;  /* 0x0000000d06067207 */ /* 0x000fe20001000000 */
[----:B------:R-:W-:Y:S01]  /*3860*/  IMAD.MOV.U32 R13, RZ, RZ, 0x0 ;  /* 0x00000000ff0d7424 */ /* 0x000fe200078e00ff */
[----:B------:R-:W-:-:S02]  /*3870*/  ISETP.NE.AND.EX P3, PT, RZ, UR7, PT, P3 ;  /* 0x00000007ff007c0c */ /* 0x000fc4000bf65330 */
[----:B------:R-:W-:Y:S02]  /*3880*/  SEL R7, R7, R10, P2 ;  /* 0x0000000a07077207 */ /* 0x000fe40001000000 */
[----:B------:R-:W-:Y:S02]  /*3890*/  SEL R6, R6, 0xffffffff, P3 ;  /* 0xffffffff06067807 */ /* 0x000fe40001800000 */
[----:B------:R-:W-:Y:S01]  /*38a0*/  SEL R7, R7, 0xffffffff, P3 ;  /* 0xffffffff07077807 */ /* 0x000fe20001800000 */
[----:B------:R-:W-:Y:S06]  /*38b0*/  RET.REL.NODEC R12 `(_Z6searchPjmmS_mmS_mS_Pv) ;  /* 0xffffffc40cd07950 */ /* 0x000fec0003c3ffff */
.L_x_46:
        /* <DEDUP_REMOVED lines=12> */
.L_x_61:


//--------------------- .text._Z6insertPjmmS_mmS_mPv --------------------------
	.section	.text._Z6insertPjmmS_mmS_mPv,"ax",@progbits
	.align	128
        .global         _Z6insertPjmmS_mmS_mPv
        .type           _Z6insertPjmmS_mmS_mPv,@function
        .size           _Z6insertPjmmS_mmS_mPv,(.L_x_62 - _Z6insertPjmmS_mmS_mPv)
        .other          _Z6insertPjmmS_mmS_mPv,@"STO_CUDA_ENTRY STV_DEFAULT"
_Z6insertPjmmS_mmS_mPv:
.text._Z6insertPjmmS_mmS_mPv:
        /* <DEDUP_REMOVED lines=18> */
[----:B------:R-:W0:Y:S02]  /*0120*/  LDCU.64 UR4, c[0x0][0x3a0] ;  /* 0x00007400ff0477ac */ /* 0x000e240008000a00 */
[----:B0-----:R-:W-:-:S04]  /*0130*/  ISETP.NE.U32.AND P0, PT, RZ, UR4, PT ;  /* 0x00000004ff007c0c */ /* 0x001fc8000bf05070 */
[----:B------:R-:W-:-:S13]  /*0140*/  ISETP.NE.AND.EX P0, PT, RZ, UR5, PT, P0 ;  /* 0x00000005ff007c0c */ /* 0x000fda000bf05300 */
[----:B------:R-:W-:Y:S05]  /*0150*/  @!P0 EXIT ;  /* 0x000000000000894d */ /* 0x000fea0003800000 */
[----:B------:R-:W0:Y:S01]  /*0160*/  LDC R8, c[0x0][0x3b8] ;  /* 0x0000ee00ff087b82 */ /* 0x000e220000000800 */
[----:B------:R-:W1:Y:S01]  /*0170*/  LDCU.64 UR6, c[0x0][0x358] ;  /* 0x00006b00ff0677ac */ /* 0x000e620008000a00 */
[----:B------:R-:W-:Y:S02]  /*0180*/  IMAD.MOV.U32 R3, RZ, RZ, R4 ;  /* 0x000000ffff037224 */ /* 0x000fe400078e0004 */
[----:B------:R-:W-:Y:S01]  /*0190*/  IMAD.MOV.U32 R5, RZ, RZ, R7 ;  /* 0x000000ffff057224 */ /* 0x000fe200078e0007 */
[----:B0-----:R-:W-:-:S04]  /*01a0*/  ISETP.NE.U32.AND P0, PT, R8, RZ, PT ;  /* 0x000000ff0800720c */ /* 0x001fc80003f05070 */
[----:B------:R-:W-:-:S13]  /*01b0*/  ISETP.NE.AND.EX P0, PT, RZ, RZ, PT, P0 ;  /* 0x000000ffff00720c */ /* 0x000fda0003f05300 */
[----:B-1----:R-:W-:Y:S05]  /*01c0*/  @P0 BRA `(.L_x_47) ;  /* 0x0000000400840947 */ /* 0x002fea0003800000 */
[----:B------:R-:W0:Y:S01]  /*01d0*/  LDC.64 R6, c[0x0][0x3a8] ;  /* 0x0000ea00ff067b82 */ /* 0x000e220000000a00 */
[----:B------:R-:W-:Y:S02]  /*01e0*/  ULOP3.LUT UR9, UR4, 0x3, URZ, 0xc0, !UPT ;  /* 0x0000000304097892 */ /* 0x000fe4000f8ec0ff */
[----:B------:R-:W-:Y:S01]  /*01f0*/  ULOP3.LUT UR4, UR4, 0xfffffffc, URZ, 0xc0, !UPT ;  /* 0xfffffffc04047892 */ /* 0x000fe2000f8ec0ff */
[C-C-:B0-----:R-:W-:Y:S02]  /*0200*/  SHF.L.U64.HI R4, R6.reuse, 0x2, R7.reuse ;  /* 0x0000000206047819 */ /* 0x141fe40000010207 */
[C-C-:B------:R-:W-:Y:S02]  /*0210*/  SHF.L.U64.HI R8, R6.reuse, 0x4, R7.reuse ;  /* 0x0000000406087819 */ /* 0x140fe40000010207 */
[----:B------:R-:W-:-:S07]  /*0220*/  SHF.L.U64.HI R7, R6, 0x3, R7 ;  /* 0x0000000306077819 */ /* 0x000fce0000010207 */
.L_x_51:
[----:B------:R-:W-:Y:S05]  /*0230*/  YIELD ;  /* 0x0000000000007946 */ /* 0x000fea0003800000 */
[----:B0-----:R-:W0:Y:S01]  /*0240*/  LDCU.64 UR10, c[0x0][0x3a0] ;  /* 0x00007400ff0a77ac */ /* 0x001e220008000a00 */
[----:B------:R-:W-:Y:S01]  /*0250*/  IADD3 R3, P0, PT, R3, 0x1, RZ ;  /* 0x0000000103037810 */ /* 0x000fe20007f1e0ff */
[----:B------:R-:W-:Y:S02]  /*0260*/  HFMA2 R16, -RZ, RZ, 0, 0 ;  /* 0x00000000ff107431 */ /* 0x000fe400000001ff */
[----:B------:R-:W-:Y:S02]  /*0270*/  IMAD.MOV.U32 R9, RZ, RZ, RZ ;  /* 0x000000ffff097224 */ /* 0x000fe400078e00ff */
[----:B------:R-:W-:Y:S01]  /*0280*/  IMAD.X R5, RZ, RZ, R5, P0 ;  /* 0x000000ffff057224 */ /* 0x000fe200000e0605 */
[----:B------:R-:W-:-:S04]  /*0290*/  ISETP.GE.U32.AND P0, PT, R3, R0, PT ;  /* 0x000000000300720c */ /* 0x000fc80003f06070 */
[----:B------:R-:W-:Y:S01]  /*02a0*/  ISETP.GE.U32.AND.EX P0, PT, R5, R2, PT, P0 ;  /* 0x000000020500720c */ /* 0x000fe20003f06100 */
[----:B0-----:R-:W-:-:S04]  /*02b0*/  UISETP.GE.U32.AND UP0, UPT, UR10, 0x4, UPT ;  /* 0x000000040a00788c */ /* 0x001fc8000bf06070 */
[----:B------:R-:W-:-:S09]  /*02c0*/  UISETP.GE.U32.AND.EX UP0, UPT, UR11, URZ, UPT, UP0 ;  /* 0x000000ff0b00728c */ /* 0x000fd2000bf06100 */
[----:B------:R-:W-:Y:S05]  /*02d0*/  BRA.U !UP0, `(.L_x_48) ;  /* 0x00000001088c7547 */ /* 0x000fea000b800000 */
[----:B------:R-:W0:Y:S01]  /*02e0*/  LDC R24, c[0x0][0x3a4] ;  /* 0x0000e900ff187b82 */ /* 0x000e220000000800 */
[----:B------:R-:W1:Y:S01]  /*02f0*/  LDCU.64 UR10, c[0x0][0x398] ;  /* 0x00007300ff0a77ac */ /* 0x000e620008000a00 */
[----:B------:R-:W-:-:S06]  /*0300*/  IMAD.U32 R20, RZ, RZ, UR4 ;  /* 0x00000004ff147e24 */ /* 0x000fcc000f8e00ff */
[----:B------:R-:W2:Y:S01]  /*0310*/  LDC.64 R10, c[0x0][0x3a8] ;  /* 0x0000ea00ff0a7b82 */ /* 0x000ea20000000a00 */
[----:B-1----:R-:W-:Y:S01]  /*0320*/  IMAD.U32 R23, RZ, RZ, UR10 ;  /* 0x0000000aff177e24 */ /* 0x002fe2000f8e00ff */
[----:B------:R-:W-:Y:S01]  /*0330*/  MOV R22, UR11 ;  /* 0x0000000b00167c02 */ /* 0x000fe20008000f00 */
[----:B0-----:R-:W-:-:S07]  /*0340*/  IMAD.MOV.U32 R21, RZ, RZ, R24 ;  /* 0x000000ffff157224 */ /* 0x001fce00078e0018 */
.L_x_49:
[----:B------:R-:W0:Y:S01]  /*0350*/  S2R R12, SR_LANEID ;  /* 0x00000000000c7919 */ /* 0x000e220000000000 */
[----:B------:R-:W-:Y:S05]  /*0360*/  YIELD ;  /* 0x0000000000007946 */ /* 0x000fea0003800000 */
[----:B------:R-:W-:Y:S01]  /*0370*/  VOTEU.ANY UR5, UPT, PT ;  /* 0x0000000000057886 */ /* 0x000fe200038e0100 */
[----:B------:R-:W-:Y:S01]  /*0380*/  IMAD.MOV.U32 R13, RZ, RZ, R22 ;  /* 0x000000ffff0d7224 */ /* 0x000fe200078e0016 */
[----:B------:R-:W-:Y:S02]  /*0390*/  UFLO.U32 UR8, UR5 ;  /* 0x00000005000872bd */ /* 0x000fe400080e0000 */
[----:B------:R-:W1:Y:S01]  /*03a0*/  POPC R9, UR5 ;  /* 0x0000000500097d09 */ /* 0x000e620008000000 */
[----:B--2---:R-:W-:Y:S01]  /*03b0*/  IMAD R15, R11, 0xc, RZ ;  /* 0x0000000c0b0f7824 */ /* 0x004fe200078e02ff */
[----:B------:R-:W-:-:S02]  /*03c0*/  LEA R14, P2, R6, R23, 0x2 ;  /* 0x00000017060e7211 */ /* 0x000fc400078410ff */
[----:B------:R-:W-:-:S05]  /*03d0*/  LEA R16, P3, R6, R23, 0x3 ;  /* 0x0000001706107211 */ /* 0x000fca00078618ff */
[----:B------:R-:W-:Y:S01]  /*03e0*/  IMAD.X R17, R22, 0x1, R7, P3 ;  /* 0x0000000116117824 */ /* 0x000fe200018e0607 */
[----:B0-----:R-:W-:Y:S02]  /*03f0*/  ISETP.EQ.U32.AND P1, PT, R12, UR8, PT ;  /* 0x000000080c007c0c */ /* 0x001fe4000bf22070 */
[----:B------:R-:W-:-:S05]  /*0400*/  MOV R12, R23 ;  /* 0x00000017000c7202 */ /* 0x000fca0000000f00 */
[----:B------:R-:W-:-:S04]  /*0410*/  IMAD.WIDE.U32 R18, R10, 0xc, R12 ;  /* 0x0000000c0a127825 */ /* 0x000fc800078e000c */
[----:B------:R-:W-:Y:S01]  /*0420*/  IMAD.IADD R19, R19, 0x1, R15 ;  /* 0x0000000113137824 */ /* 0x000fe200078e020f */
[----:B------:R-:W-:Y:S01]  /*0430*/  IADD3.X R15, PT, PT, R22, R4, RZ, P2, !PT ;  /* 0x00000004160f7210 */ /* 0x000fe200017fe4ff */
[----:B-1----:R0:W-:Y:S04]  /*0440*/  @P1 REDG.E.ADD.STRONG.GPU desc[UR6][R12.64], R9 ;  /* 0x000000090c00198e */ /* 0x0021e8000c12e106 */
[----:B------:R0:W-:Y:S04]  /*0450*/  @P1 REDG.E.ADD.STRONG.GPU desc[UR6][R14.64], R9 ;  /* 0x000000090e00198e */ /* 0x0001e8000c12e106 */
[----:B------:R0:W-:Y:S04]  /*0460*/  @P1 REDG.E.ADD.STRONG.GPU desc[UR6][R16.64], R9 ;  /* 0x000000091000198e */ /* 0x0001e8000c12e106 */
[----:B------:R0:W-:Y:S01]  /*0470*/  @P1 REDG.E.ADD.STRONG.GPU desc[UR6][R18.64], R9 ;  /* 0x000000091200198e */ /* 0x0001e2000c12e106 */
[----:B------:R-:W-:-:S02]  /*0480*/  IADD3 R20, P1, PT, R20, -0x4, RZ ;  /* 0xfffffffc14147810 */ /* 0x000fc40007f3e0ff */
[----:B------:R-:W-:Y:S02]  /*0490*/  LEA R23, P2, R6, R23, 0x4 ;  /* 0x0000001706177211 */ /* 0x000fe400078420ff */
[----:B------:R-:W-:Y:S02]  /*04a0*/  IADD3.X R21, PT, PT, R21, -0x1, RZ, P1, !PT ;  /* 0xffffffff15157810 */ /* 0x000fe40000ffe4ff */
[----:B------:R-:W-:Y:S01]  /*04b0*/  ISETP.NE.U32.AND P1, PT, R20, RZ, PT ;  /* 0x000000ff1400720c */ /* 0x000fe20003f25070 */
[----:B------:R-:W-:-:S03]  /*04c0*/  IMAD.X R22, R22, 0x1, R8, P2 ;  /* 0x0000000116167824 */ /* 0x000fc600010e0608 */
[----:B------:R-:W-:-:S13]  /*04d0*/  ISETP.NE.AND.EX P1, PT, R21, RZ, PT, P1 ;  /* 0x000000ff1500720c */ /* 0x000fda0003f25310 */
[----:B0-----:R-:W-:Y:S05]  /*04e0*/  @P1 BRA `(.L_x_49) ;  /* 0xfffffffc00981947 */ /* 0x001fea000383ffff */
[----:B------:R-:W-:Y:S01]  /*04f0*/  MOV R9, R24 ;  /* 0x0000001800097202 */ /* 0x000fe20000000f00 */
[----:B------:R-:W-:-:S07]  /*0500*/  IMAD.U32 R16, RZ, RZ, UR4 ;  /* 0x00000004ff107e24 */ /* 0x000fce000f8e00ff */
.L_x_48:
[----:B------:R-:W-:-:S04]  /*0510*/  UISETP.NE.U32.AND UP0, UPT, UR9, URZ, UPT ;  /* 0x000000ff0900728c */ /* 0x000fc8000bf05070 */
[----:B------:R-:W-:-:S09]  /*0520*/  UISETP.NE.AND.EX UP0, UPT, URZ, URZ, UPT, UP0 ;  /* 0x000000ffff00728c */ /* 0x000fd2000bf05300 */
[----:B------:R-:W-:Y:S05]  /*0530*/  BRA.U !UP0, `(.L_x_50) ;  /* 0x0000000108a07547 */ /* 0x000fea000b800000 */
[----:B------:R-:W0:Y:S01]  /*0540*/  S2R R17, SR_LANEID ;  /* 0x0000000000117919 */ /* 0x000e220000000000 */
[----:B------:R-:W1:Y:S01]  /*0550*/  LDCU.64 UR10, c[0x0][0x3a8] ;  /* 0x00007500ff0a77ac */ /* 0x000e620008000a00 */
[----:B------:R-:W2:Y:S01]  /*0560*/  LDC.64 R10, c[0x0][0x398] ;  /* 0x0000e600ff0a7b82 */ /* 0x000ea20000000a00 */
[----:B------:R-:W-:Y:S02]  /*0570*/  VOTEU.ANY UR5, UPT, PT ;  /* 0x0000000000057886 */ /* 0x000fe400038e0100 */
[----:B------:R-:W-:Y:S01]  /*0580*/  UFLO.U32 UR8, UR5 ;  /* 0x00000005000872bd */ /* 0x000fe200080e0000 */
[----:B-1----:R-:W-:Y:S02]  /*0590*/  IMAD R15, R9, UR10, RZ ;  /* 0x0000000a090f7c24 */ /* 0x002fe4000f8e02ff */
[----:B------:R-:W1:Y:S01]  /*05a0*/  POPC R9, UR5 ;  /* 0x0000000500097d09 */ /* 0x000e620008000000 */
[----:B------:R-:W-:-:S04]  /*05b0*/  IMAD.WIDE.U32 R12, R16, UR10, RZ ;  /* 0x0000000a100c7c25 */ /* 0x000fc8000f8e00ff */
[----:B------:R-:W-:Y:S01]  /*05c0*/  IMAD R15, R16, UR11, R15 ;  /* 0x0000000b100f7c24 */ /* 0x000fe2000f8e020f */
[----:B--2---:R-:W-:-:S03]  /*05d0*/  LEA R14, P2, R12, R10, 0x2 ;  /* 0x0000000a0c0e7211 */ /* 0x004fc600078410ff */
[----:B------:R-:W-:Y:S01]  /*05e0*/  IMAD.IADD R13, R13, 0x1, R15 ;  /* 0x000000010d0d7824 */ /* 0x000fe200078e020f */
[----:B0-----:R-:W-:-:S04]  /*05f0*/  ISETP.EQ.U32.AND P1, PT, R17, UR8, PT ;  /* 0x0000000811007c0c */ /* 0x001fc8000bf22070 */
[----:B------:R-:W-:-:S09]  /*0600*/  LEA.HI.X R15, R12, R11, R13, 0x2, P2 ;  /* 0x0000000b0c0f7211 */ /* 0x000fd200010f140d */
[----:B-1----:R0:W-:Y:S01]  /*0610*/  @P1 REDG.E.ADD.STRONG.GPU desc[UR6][R14.64], R9 ;  /* 0x000000090e00198e */ /* 0x0021e2000c12e106 */
[----:B------:R-:W-:-:S04]  /*0620*/  UISETP.NE.U32.AND UP0, UPT, UR9, 0x1, UPT ;  /* 0x000000010900788c */ /* 0x000fc8000bf05070 */
[----:B------:R-:W-:-:S09]  /*0630*/  UISETP.NE.AND.EX UP0, UPT, URZ, URZ, UPT, UP0 ;  /* 0x000000ffff00728c */ /* 0x000fd2000bf05300 */
[----:B0-----:R-:W-:Y:S05]  /*0640*/  BRA.U !UP0, `(.L_x_50) ;  /* 0x00000001085c7547 */ /* 0x001fea000b800000 */
[----:B------:R-:W-:Y:S01]  /*0650*/  VOTEU.ANY UR5, UPT, PT ;  /* 0x0000000000057886 */ /* 0x000fe200038e0100 */
[----:B------:R-:W-:Y:S01]  /*0660*/  IADD3 R15, PT, PT, R16, 0x1, RZ ;  /* 0x00000001100f7810 */ /* 0x000fe20007ffe0ff */
[----:B------:R-:W-:Y:S02]  /*0670*/  UFLO.U32 UR8, UR5 ;  /* 0x00000005000872bd */ /* 0x000fe400080e0000 */
[----:B------:R-:W0:Y:S02]  /*0680*/  POPC R9, UR5 ;  /* 0x0000000500097d09 */ /* 0x000e240008000000 */
[----:B------:R-:W-:Y:S02]  /*0690*/  IMAD.WIDE.U32 R12, R15, UR10, RZ ;  /* 0x0000000a0f0c7c25 */ /* 0x000fe4000f8e00ff */
[----:B------:R-:W-:Y:S02]  /*06a0*/  ISETP.EQ.U32.AND P1, PT, R17, UR8, PT ;  /* 0x0000000811007c0c */ /* 0x000fe4000bf22070 */
[----:B------:R-:W-:Y:S01]  /*06b0*/  IMAD R13, R15, UR11, R13 ;  /* 0x0000000b0f0d7c24 */ /* 0x000fe2000f8e020d */
[----:B------:R-:W-:-:S04]  /*06c0*/  LEA R14, P2, R12, R10, 0x2 ;  /* 0x0000000a0c0e7211 */ /* 0x000fc800078410ff */
[----:B------:R-:W-:-:S06]  /*06d0*/  LEA.HI.X R15, R12, R11, R13, 0x2, P2 ;  /* 0x0000000b0c0f7211 */ /* 0x000fcc00010f140d */
[----:B0-----:R0:W-:Y:S01]  /*06e0*/  @P1 REDG.E.ADD.STRONG.GPU desc[UR6][R14.64], R9 ;  /* 0x000000090e00198e */ /* 0x0011e2000c12e106 */
[----:B------:R-:W-:-:S04]  /*06f0*/  UISETP.NE.U32.AND UP0, UPT, UR9, 0x2, UPT ;  /* 0x000000020900788c */ /* 0x000fc8000bf05070 */
[----:B------:R-:W-:-:S09]  /*0700*/  UISETP.NE.AND.EX UP0, UPT, URZ, URZ, UPT, UP0 ;  /* 0x000000ffff00728c */ /* 0x000fd2000bf05300 */
[----:B0-----:R-:W-:Y:S05]  /*0710*/  BRA.U !UP0, `(.L_x_50) ;  /* 0x0000000108287547 */ /* 0x001fea000b800000 */
[----:B------:R-:W-:Y:S01]  /*0720*/  VOTEU.ANY UR5, UPT, PT ;  /* 0x0000000000057886 */ /* 0x000fe200038e0100 */
[----:B------:R-:W-:Y:S01]  /*0730*/  VIADD R15, R16, 0x2 ;  /* 0x00000002100f7836 */ /* 0x000fe20000000000 */
[----:B------:R-:W-:Y:S02]  /*0740*/  UFLO.U32 UR8, UR5 ;  /* 0x00000005000872bd */ /* 0x000fe400080e0000 */
[----:B------:R-:W0:Y:S01]  /*0750*/  POPC R9, UR5 ;  /* 0x0000000500097d09 */ /* 0x000e220008000000 */
[----:B------:R-:W-:-:S03]  /*0760*/  IMAD.WIDE.U32 R12, R15, UR10, RZ ;  /* 0x0000000a0f0c7c25 */ /* 0x000fc6000f8e00ff */
[----:B------:R-:W-:Y:S01]  /*0770*/  ISETP.EQ.U32.AND P1, PT, R17, UR8, PT ;  /* 0x0000000811007c0c */ /* 0x000fe2000bf22070 */
[----:B------:R-:W-:Y:S01]  /*0780*/  IMAD R13, R15, UR11, R13 ;  /* 0x0000000b0f0d7c24 */ /* 0x000fe2000f8e020d */
[----:B------:R-:W-:-:S04]  /*0790*/  LEA R10, P2, R12, R10, 0x2 ;  /* 0x0000000a0c0a7211 */ /* 0x000fc800078410ff */
[----:B------:R-:W-:-:S07]  /*07a0*/  LEA.HI.X R11, R12, R11, R13, 0x2, P2 ;  /* 0x0000000b0c0b7211 */ /* 0x000fce00010f140d */
[----:B0-----:R0:W-:Y:S02]  /*07b0*/  @P1 REDG.E.ADD.STRONG.GPU desc[UR6][R10.64], R9 ;  /* 0x000000090a00198e */ /* 0x0011e4000c12e106 */
.L_x_50:
[----:B------:R-:W-:Y:S05]  /*07c0*/  @!P0 BRA `(.L_x_51) ;  /* 0xfffffff800988947 */ /* 0x000fea000383ffff */
[----:B------:R-:W-:Y:S05]  /*07d0*/  EXIT ;  /* 0x000000000000794d */ /* 0x000fea0003800000 */
.L_x_47:
[C---:B------:R-:W-:Y:S02]  /*07e0*/  LOP3.LUT R4, R8.reuse, 0xf, RZ, 0xc0, !PT ;  /* 0x0000000f08047812 */ /* 0x040fe400078ec0ff */
[C---:B------:R-:W-:Y:S02]  /*07f0*/  LOP3.LUT R6, R8.reuse, 0x7, RZ, 0xc0, !PT ;  /* 0x0000000708067812 */ /* 0x040fe400078ec0ff */
[C---:B------:R-:W-:Y:S02]  /*0800*/  LOP3.LUT R7, R8.reuse, 0xfffffff0, RZ, 0xc0, !PT ;  /* 0xfffffff008077812 */ /* 0x040fe400078ec0ff */
[----:B------:R-:W-:-:S07]  /*0810*/  LOP3.LUT R8, R8, 0x3, RZ, 0xc0, !PT ;  /* 0x0000000308087812 */ /* 0x000fce00078ec0ff */
.L_x_59:
[----:B------:R-:W-:Y:S02]  /*0820*/  HFMA2 R10, -RZ, RZ, 0, 0 ;  /* 0x00000000ff0a7431 */ /* 0x000fe400000001ff */
[----:B------:R-:W-:-:S07]  /*0830*/  IMAD.MOV.U32 R9, RZ, RZ, RZ ;  /* 0x000000ffff097224 */ /* 0x000fce00078e00ff */
.L_x_58:
[----:B------:R-:W-:Y:S05]  /*0840*/  YIELD ;  /* 0x0000000000007946 */ /* 0x000fea0003800000 */
[----:B------:R-:W0:Y:S01]  /*0850*/  LDCU.64 UR4, c[0x0][0x380] ;  /* 0x00007000ff0477ac */ /* 0x000e220008000a00 */
[----:B------:R-:W1:Y:S01]  /*0860*/  LDC R16, c[0x0][0x3b8] ;  /* 0x0000ee00ff107b82 */ /* 0x000e620000000800 */
[----:B0-----:R-:W-:-:S04]  /*0870*/  LEA R12, P0, R3, UR4, 0x2 ;  /* 0x00000004030c7c11 */ /* 0x001fc8000f8010ff */
[----:B------:R-:W-:-:S05]  /*0880*/  LEA.HI.X R13, R3, UR5, R5, 0x2, P0 ;  /* 0x00000005030d7c11 */ /* 0x000fca00080f1405 */
[----:B------:R0:W5:Y:S01]  /*0890*/  LDG.E R11, desc[UR6][R12.64] ;  /* 0x000000060c0b7981 */ /* 0x000162000c1e1900 */
[----:B-1----:R-:W-:Y:S01]  /*08a0*/  ISETP.GE.U32.AND P0, PT, R16, 0x10, PT ;  /* 0x000000101000780c */ /* 0x002fe20003f06070 */
[----:B------:R-:W-:Y:S01]  /*08b0*/  IMAD.MOV.U32 R18, RZ, RZ, RZ ;  /* 0x000000ffff127224 */ /* 0x000fe200078e00ff */
[----:B------:R-:W-:Y:S02]  /*08c0*/  CS2R R20, SRZ ;  /* 0x0000000000147805 */ /* 0x000fe4000001ff00 */
[----:B------:R-:W-:-:S13]  /*08d0*/  ISETP.GE.U32.AND.EX P0, PT, RZ, RZ, PT, P0 ;  /* 0x000000ffff00720c */ /* 0x000fda0003f06100 */
[----:B0-----:R-:W-:Y:S05]  /*08e0*/  @!P0 BRA `(.L_x_52) ;  /* 0x0000000000c88947 */ /* 0x001fea0003800000 */
[----:B------:R-:W-:Y:S01]  /*08f0*/  IMAD.MOV.U32 R18, RZ, RZ, RZ ;  /* 0x000000ffff127224 */ /* 0x000fe200078e00ff */
[----:B------:R-:W-:Y:S01]  /*0900*/  UMOV UR4, URZ ;  /* 0x000000ff00047c82 */ /* 0x000fe20008000000 */
[----:B------:R-:W-:-:S05]  /*0910*/  UMOV UR5, URZ ;  /* 0x000000ff00057c82 */ /* 0x000fca0008000000 */
.L_x_53:
[----:B------:R-:W0:Y:S01]  /*0920*/  LDC R17, c[0x0][0x3bc] ;  /* 0x0000ef00ff117b82 */ /* 0x000e220000000800 */
[----:B------:R-:W-:-:S07]  /*0930*/  IMAD R14, R10, R16, RZ ;  /* 0x000000100a0e7224 */ /* 0x000fce00078e02ff */
[----:B------:R-:W1:Y:S01]  /*0940*/  LDC.64 R12, c[0x0][0x3b0] ;  /* 0x0000ec00ff0c7b82 */ /* 0x000e620000000a00 */
[C---:B0-----:R-:W-:Y:S02]  /*0950*/  IMAD R17, R9.reuse, R17, R14 ;  /* 0x0000001109117224 */ /* 0x041fe400078e020e */
[----:B------:R-:W-:-:S05]  /*0960*/  IMAD.WIDE.U32 R14, R9, R16, UR4 ;  /* 0x00000004090e7e25 */ /* 0x000fca000f8e0010 */
[----:B------:R-:W-:Y:S02]  /*0970*/  IADD3 R15, PT, PT, R15, R17, RZ ;  /* 0x000000110f0f7210 */ /* 0x000fe40007ffe0ff */
[----:B-1----:R-:W-:-:S04]  /*0980*/  LEA R12, P0, R14, R12, 0x2 ;  /* 0x0000000c0e0c7211 */ /* 0x002fc800078010ff */
[----:B------:R-:W-:-:S05]  /*0990*/  LEA.HI.X R13, R14, R13, R15, 0x2, P0 ;  /* 0x0000000d0e0d7211 */ /* 0x000fca00000f140f */
        /* <DEDUP_REMOVED lines=14> */
[----:B------:R-:W3:Y:S01]  /*0a80*/  LDG.E R21, desc[UR6][R12.64+0x30] ;  /* 0x000030060c157981 */ /* 0x000ee2000c1e1900 */
[----:B----4-:R-:W-:-:S03]  /*0a90*/  IMAD R23, R11, R19, R23 ;  /* 0x000000130b177224 */ /* 0x010fc600078e0217 */
[----:B------:R-:W4:Y:S01]  /*0aa0*/  LDG.E R19, desc[UR6][R12.64+0x34] ;  /* 0x000034060c137981 */ /* 0x000f22000c1e1900 */
[----:B------:R-:W-:-:S03]  /*0ab0*/  IMAD R25, R11, R17, R23 ;  /* 0x000000110b197224 */ /* 0x000fc600078e0217 */
[----:B------:R-:W4:Y:S04]  /*0ac0*/  LDG.E R17, desc[UR6][R12.64+0x38] ;  /* 0x000038060c117981 */ /* 0x000f28000c1e1900 */
[----:B------:R-:W4:Y:S01]  /*0ad0*/  LDG.E R23, desc[UR6][R12.64+0x3c] ;  /* 0x00003c060c177981 */ /* 0x000f22000c1e1900 */
[----:B------:R-:W-:Y:S01]  /*0ae0*/  IMAD R14, R11, R14, R25 ;  /* 0x0000000e0b0e7224 */ /* 0x000fe200078e0219 */
[----:B------:R-:W-:-:S03]  /*0af0*/  UIADD3 UR4, UP0, UPT, UR4, 0x10, URZ ;  /* 0x0000001004047890 */ /* 0x000fc6000ff1e0ff */
[----:B------:R-:W-:Y:S01]  /*0b00*/  IMAD R14, R11, R20, R14 ;  /* 0x000000140b0e7224 */ /* 0x000fe200078e020e */
[----:B------:R-:W-:Y:S02]  /*0b10*/  UIADD3.X UR5, UPT, UPT, URZ, UR5, URZ, UP0, !UPT ;  /* 0x00000005ff057290 */ /* 0x000fe400087fe4ff */
[----:B------:R-:W-:Y:S01]  /*0b20*/  ISETP.NE.U32.AND P0, PT, R7, UR4, PT ;  /* 0x0000000407007c0c */ /* 0x000fe2000bf05070 */
[----:B------:R-:W-:-:S03]  /*0b30*/  IMAD R14, R11, R22, R14 ;  /* 0x000000160b0e7224 */ /* 0x000fc600078e020e */
[----:B------:R-:W-:Y:S01]  /*0b40*/  ISETP.NE.AND.EX P0, PT, RZ, UR5, PT, P0 ;  /* 0x00000005ff007c0c */ /* 0x000fe2000bf05300 */
[----:B------:R-:W-:-:S04]  /*0b50*/  IMAD R14, R11, R24, R14 ;  /* 0x000000180b0e7224 */ /* 0x000fc800078e020e */
[----:B------:R-:W-:-:S04]  /*0b60*/  IMAD R14, R11, R26, R14 ;  /* 0x0000001a0b0e7224 */ /* 0x000fc800078e020e */
[----:B------:R-:W-:-:S04]  /*0b70*/  IMAD R14, R11, R28, R14 ;  /* 0x0000001c0b0e7224 */ /* 0x000fc800078e020e */
[----:B------:R-:W-:-:S04]  /*0b80*/  IMAD R14, R11, R15, R14 ;  /* 0x0000000f0b0e7224 */ /* 0x000fc800078e020e */
[----:B--2---:R-:W-:-:S04]  /*0b90*/  IMAD R14, R11, R18, R14 ;  /* 0x000000120b0e7224 */ /* 0x004fc800078e020e */
[----:B---3--:R-:W-:-:S04]  /*0ba0*/  IMAD R14, R11, R21, R14 ;  /* 0x000000150b0e7224 */ /* 0x008fc800078e020e */
[----:B----4-:R-:W-:-:S04]  /*0bb0*/  IMAD R14, R11, R19, R14 ;  /* 0x000000130b0e7224 */ /* 0x010fc800078e020e */
[----:B------:R-:W-:-:S04]  /*0bc0*/  IMAD R14, R11, R17, R14 ;  /* 0x000000110b0e7224 */ /* 0x000fc800078e020e */
[----:B------:R-:W-:Y:S01]  /*0bd0*/  IMAD R18, R11, R23, R14 ;  /* 0x000000170b127224 */ /* 0x000fe200078e020e */
[----:B------:R-:W-:Y:S06]  /*0be0*/  @P0 BRA `(.L_x_53) ;  /* 0xfffffffc004c0947 */ /* 0x000fec000383ffff */
[----:B------:R-:W-:Y:S02]  /*0bf0*/  IMAD.MOV.U32 R20, RZ, RZ, R7 ;  /* 0x000000ffff147224 */ /* 0x000fe400078e0007 */
[----:B------:R-:W-:-:S07]  /*0c00*/  IMAD.MOV.U32 R21, RZ, RZ, RZ ;  /* 0x000000ffff157224 */ /* 0x000fce00078e00ff */
.L_x_52:
[----:B------:R-:W-:-:S04]  /*0c10*/  ISETP.NE.U32.AND P0, PT, R4, RZ, PT ;  /* 0x000000ff0400720c */ /* 0x000fc80003f05070 */
[----:B------:R-:W-:-:S13]  /*0c20*/  ISETP.NE.AND.EX P0, PT, RZ, RZ, PT, P0 ;  /* 0x000000ffff00720c */ /* 0x000fda0003f05300 */
[----:B------:R-:W-:Y:S05]  /*0c30*/  @!P0 BRA `(.L_x_54) ;  /* 0x0000000400388947 */ /* 0x000fea0003800000 */
[----:B------:R-:W-:-:S04]  /*0c40*/  IADD3 R12, P1, PT, R4, -0x1, RZ ;  /* 0xffffffff040c7810 */ /* 0x000fc80007f3e0ff */
[----:B------:R-:W-:Y:S02]  /*0c50*/  ISETP.GE.U32.AND P0, PT, R12, 0x7, PT ;  /* 0x000000070c00780c */ /* 0x000fe40003f06070 */
[----:B------:R-:W-:Y:S02]  /*0c60*/  IADD3.X R12, PT, PT, RZ, -0x1, RZ, P1, !PT ;  /* 0xffffffffff0c7810 */ /* 0x000fe40000ffe4ff */
[----:B------:R-:W-:Y:S02]  /*0c70*/  ISETP.NE.U32.AND P1, PT, R6, RZ, PT ;  /* 0x000000ff0600720c */ /* 0x000fe40003f25070 */
[----:B------:R-:W-:Y:S02]  /*0c80*/  ISETP.GE.U32.AND.EX P0, PT, R12, RZ, PT, P0 ;  /* 0x000000ff0c00720c */ /* 0x000fe40003f06100 */
[----:B------:R-:W-:-:S11]  /*0c90*/  ISETP.NE.AND.EX P1, PT, RZ, RZ, PT, P1 ;  /* 0x000000ffff00720c */ /* 0x000fd60003f25310 */
[----:B------:R-:W-:Y:S05]  /*0ca0*/  @!P0 BRA `(.L_x_55) ;  /* 0x0000000000688947 */ /* 0x000fea0003800000 */
[----:B------:R-:W0:Y:S01]  /*0cb0*/  LDC R15, c[0x0][0x3bc] ;  /* 0x0000ef00ff0f7b82 */ /* 0x000e220000000800 */
[----:B------:R-:W-:-:S07]  /*0cc0*/  IMAD R14, R10, R16, RZ ;  /* 0x000000100a0e7224 */ /* 0x000fce00078e02ff */
[----:B------:R-:W1:Y:S01]  /*0cd0*/  LDC.64 R12, c[0x0][0x3b0] ;  /* 0x0000ec00ff0c7b82 */ /* 0x000e620000000a00 */
[C---:B0-----:R-:W-:Y:S02]  /*0ce0*/  IMAD R17, R9.reuse, R15, R14 ;  /* 0x0000000f09117224 */ /* 0x041fe400078e020e */
[----:B------:R-:W-:-:S04]  /*0cf0*/  IMAD.WIDE.U32 R14, R9, R16, R20 ;  /* 0x00000010090e7225 */ /* 0x000fc800078e0014 */
[----:B------:R-:W-:Y:S01]  /*0d00*/  IMAD.IADD R15, R17, 0x1, R15 ;  /* 0x00000001110f7824 */ /* 0x000fe200078e020f */
        /* <DEDUP_REMOVED lines=20> */
.L_x_55:
[----:B------:R-:W-:Y:S05]  /*0e50*/  @!P1 BRA `(.L_x_54) ;  /* 0x0000000000b09947 */ /* 0x000fea0003800000 */
[----:B------:R-:W-:-:S04]  /*0e60*/  IADD3 R12, P1, PT, R6, -0x1, RZ ;  /* 0xffffffff060c7810 */ /* 0x000fc80007f3e0ff */
[----:B------:R-:W-:Y:S02]  /*0e70*/  ISETP.GE.U32.AND P0, PT, R12, 0x3, PT ;  /* 0x000000030c00780c */ /* 0x000fe40003f06070 */
[----:B------:R-:W-:-:S04]  /*0e80*/  IADD3.X R12, PT, PT, RZ, -0x1, RZ, P1, !PT ;  /* 0xffffffffff0c7810 */ /* 0x000fc80000ffe4ff */
[----:B------:R-:W-:-:S13]  /*0e90*/  ISETP.GE.U32.AND.EX P0, PT, R12, RZ, PT, P0 ;  /* 0x000000ff0c00720c */ /* 0x000fda0003f06100 */
[----:B------:R-:W0:Y:S01]  /*0ea0*/  @P0 LDC R15, c[0x0][0x3bc] ;  /* 0x0000ef00ff0f0b82 */ /* 0x000e220000000800 */
[----:B------:R-:W-:-:S07]  /*0eb0*/  @P0 IMAD R14, R10, R16, RZ ;  /* 0x000000100a0e0224 */ /* 0x000fce00078e02ff */
[----:B------:R-:W1:Y:S01]  /*0ec0*/  @P0 LDC.64 R12, c[0x0][0x3b0] ;  /* 0x0000ec00ff0c0b82 */ /* 0x000e620000000a00 */
[C---:B0-----:R-:W-:Y:S02]  /*0ed0*/  @P0 IMAD R17, R9.reuse, R15, R14 ;  /* 0x0000000f09110224 */ /* 0x041fe400078e020e */
[----:B------:R-:W-:-:S04]  /*0ee0*/  @P0 IMAD.WIDE.U32 R14, R9, R16, R20 ;  /* 0x00000010090e0225 */ /* 0x000fc800078e0014 */
[----:B------:R-:W-:Y:S01]  /*0ef0*/  @P0 IMAD.IADD R17, R17, 0x1, R15 ;  /* 0x0000000111110824 */ /* 0x000fe200078e020f */
[----:B-1----:R-:W-:-:S04]  /*0f00*/  @P0 LEA R12, P1, R14, R12, 0x2 ;  /* 0x0000000c0e0c0211 */ /* 0x002fc800078210ff */
[----:B------:R-:W-:-:S05]  /*0f10*/  @P0 LEA.HI.X R13, R14, R13, R17, 0x2, P1 ;  /* 0x0000000d0e0d0211 */ /* 0x000fca00008f1411 */
[----:B------:R-:W2:Y:S04]  /*0f20*/  @P0 LDG.E R14, desc[UR6][R12.64] ;  /* 0x000000060c0e0981 */ /* 0x000ea8000c1e1900 */
[----:B------:R-:W3:Y:S04]  /*0f30*/  @P0 LDG.E R15, desc[UR6][R12.64+0x4] ;  /* 0x000004060c0f0981 */ /* 0x000ee8000c1e1900 */
[----:B------:R-:W4:Y:S04]  /*0f40*/  @P0 LDG.E R17, desc[UR6][R12.64+0x8] ;  /* 0x000008060c110981 */ /* 0x000f28000c1e1900 */
[----:B------:R-:W4:Y:S01]  /*0f50*/  @P0 LDG.E R19, desc[UR6][R12.64+0xc] ;  /* 0x00000c060c130981 */ /* 0x000f22000c1e1900 */
[----:B------:R-:W-:-:S02]  /*0f60*/  ISETP.NE.U32.AND P1, PT, R8, RZ, PT ;  /* 0x000000ff0800720c */ /* 0x000fc40003f25070 */
[----:B------:R-:W-:Y:S02]  /*0f70*/  @P0 IADD3 R20, P2, PT, R20, 0x4, RZ ;  /* 0x0000000414140810 */ /* 0x000fe40007f5e0ff */
[----:B------:R-:W-:-:S03]  /*0f80*/  ISETP.NE.AND.EX P1, PT, RZ, RZ, PT, P1 ;  /* 0x000000ffff00720c */ /* 0x000fc60003f25310 */
[----:B------:R-:W-:Y:S02]  /*0f90*/  @P0 IMAD.X R21, RZ, RZ, R21, P2 ;  /* 0x000000ffff150224 */ /* 0x000fe400010e0615 */
[----:B--2--5:R-:W-:-:S04]  /*0fa0*/  @P0 IMAD R14, R11, R14, R18 ;  /* 0x0000000e0b0e0224 */ /* 0x024fc800078e0212 */
[----:B---3--:R-:W-:-:S04]  /*0fb0*/  @P0 IMAD R14, R11, R15, R14 ;  /* 0x0000000f0b0e0224 */ /* 0x008fc800078e020e */
[----:B----4-:R-:W-:-:S04]  /*0fc0*/  @P0 IMAD R14, R11, R17, R14 ;  /* 0x000000110b0e0224 */ /* 0x010fc800078e020e */
[----:B------:R-:W-:Y:S01]  /*0fd0*/  @P0 IMAD R18, R11, R19, R14 ;  /* 0x000000130b120224 */ /* 0x000fe200078e020e */
[----:B------:R-:W-:Y:S06]  /*0fe0*/  @!P1 BRA `(.L_x_54) ;  /* 0x00000000004c9947 */ /* 0x000fec0003800000 */
[----:B------:R-:W0:Y:S01]  /*0ff0*/  LDC R15, c[0x0][0x3bc] ;  /* 0x0000ef00ff0f7b82 */ /* 0x000e220000000800 */
[-C--:B------:R-:W-:Y:S02]  /*1000*/  IMAD R14, R10, R16.reuse, RZ ;  /* 0x000000100a0e7224 */ /* 0x080fe400078e02ff */
[----:B------:R-:W-:-:S05]  /*1010*/  IMAD.WIDE.U32 R20, R9, R16, R20 ;  /* 0x0000001009147225 */ /* 0x000fca00078e0014 */
[----:B------:R-:W1:Y:S01]  /*1020*/  LDC.64 R12, c[0x0][0x3b0] ;  /* 0x0000ec00ff0c7b82 */ /* 0x000e620000000a00 */
[----:B0-----:R-:W-:-:S05]  /*1030*/  IMAD R15, R9, R15, R14 ;  /* 0x0000000f090f7224 */ /* 0x001fca00078e020e */
[----:B------:R-:W-:Y:S02]  /*1040*/  IADD3 R14, PT, PT, R15, R21, RZ ;  /* 0x000000150f0e7210 */ /* 0x000fe40007ffe0ff */
[----:B-1----:R-:W-:-:S04]  /*1050*/  LEA R12, P0, R20, R12, 0x2 ;  /* 0x0000000c140c7211 */ /* 0x002fc800078010ff */
[----:B------:R-:W-:-:S05]  /*1060*/  LEA.HI.X R13, R20, R13, R14, 0x2, P0 ;  /* 0x0000000d140d7211 */ /* 0x000fca00000f140e */
[----:B------:R-:W2:Y:S01]  /*1070*/  LDG.E R14, desc[UR6][R12.64] ;  /* 0x000000060c0e7981 */ /* 0x000ea2000c1e1900 */
[----:B------:R-:W-:-:S04]  /*1080*/  ISETP.NE.U32.AND P0, PT, R8, 0x1, PT ;  /* 0x000000010800780c */ /* 0x000fc80003f05070 */
[----:B------:R-:W-:Y:S01]  /*1090*/  ISETP.NE.AND.EX P0, PT, RZ, RZ, PT, P0 ;  /* 0x000000ffff00720c */ /* 0x000fe20003f05300 */
[----:B--2---:R-:W-:-:S12]  /*10a0*/  IMAD R18, R11, R14, R18 ;  /* 0x0000000e0b127224 */ /* 0x004fd800078e0212 */
[----:B------:R-:W-:Y:S05]  /*10b0*/  @!P0 BRA `(.L_x_54) ;  /* 0x0000000000188947 */ /* 0x000fea0003800000 */
[----:B------:R-:W-:Y:S01]  /*10c0*/  ISETP.NE.U32.AND P0, PT, R8, 0x2, PT ;  /* 0x000000020800780c */ /* 0x000fe20003f05070 */
[----:B------:R-:W2:Y:S03]  /*10d0*/  LDG.E R14, desc[UR6][R12.64+0x4] ;  /* 0x000004060c0e7981 */ /* 0x000ea6000c1e1900 */
[----:B------:R-:W-:-:S13]  /*10e0*/  ISETP.NE.AND.EX P0, PT, RZ, RZ, PT, P0 ;  /* 0x000000ffff00720c */ /* 0x000fda0003f05300 */
[----:B------:R-:W3:Y:S01]  /*10f0*/  @P0 LDG.E R15, desc[UR6][R12.64+0x8] ;  /* 0x000008060c0f0981 */ /* 0x000ee2000c1e1900 */
[----:B--2---:R-:W-:-:S04]  /*1100*/  IMAD R18, R11, R14, R18 ;  /* 0x0000000e0b127224 */ /* 0x004fc800078e0212 */
[----:B---3--:R-:W-:-:S07]  /*1110*/  @P0 IMAD R18, R11, R15, R18 ;  /* 0x0000000f0b120224 */ /* 0x008fce00078e0212 */
.L_x_54:
[----:B------:R-:W0:Y:S02]  /*1120*/  LDCU UR4, c[0x0][0x3ac] ;  /* 0x00007580ff0477ac */ /* 0x000e240008000800 */
[----:B0-----:R-:W-:-:S09]  /*1130*/  UISETP.NE.U32.AND UP0, UPT, UR4, URZ, UPT ;  /* 0x000000ff0400728c */ /* 0x001fd2000bf05070 */
[----:B------:R-:W-:Y:S05]  /*1140*/  BRA.U UP0, `(.L_x_56) ;  /* 0x0000000100547547 */ /* 0x000fea000b800000 */
[----:B------:R-:W0:Y:S02]  /*1150*/  LDCU UR4, c[0x0][0x3a8] ;  /* 0x00007500ff0477ac */ /* 0x000e240008000800 */
[----:B0----5:R-:W0:Y:S01]  /*1160*/  I2F.U32.RP R11, UR4 ;  /* 0x00000004000b7d06 */ /* 0x021e220008209000 */
[----:B------:R-:W-:-:S07]  /*1170*/  ISETP.NE.U32.AND P1, PT, RZ, UR4, PT ;  /* 0x00000004ff007c0c */ /* 0x000fce000bf25070 */
[----:B0-----:R-:W0:Y:S02]  /*1180*/  MUFU.RCP R11, R11 ;  /* 0x0000000b000b7308 */ /* 0x001e240000001000 */
[----:B0-----:R-:W-:-:S06]  /*1190*/  VIADD R12, R11, 0xffffffe ;  /* 0x0ffffffe0b0c7836 */ /* 0x001fcc0000000000 */
[----:B------:R0:W1:Y:S02]  /*11a0*/  F2I.FTZ.U32.TRUNC.NTZ R13, R12 ;  /* 0x0000000c000d7305 */ /* 0x000064000021f000 */
[----:B0-----:R-:W-:Y:S02]  /*11b0*/  HFMA2 R12, -RZ, RZ, 0, 0 ;  /* 0x00000000ff0c7431 */ /* 0x001fe400000001ff */
[----:B-1----:R-:W-:-:S04]  /*11c0*/  IMAD.MOV R15, RZ, RZ, -R13 ;  /* 0x000000ffff0f7224 */ /* 0x002fc800078e0a0d */
[----:B------:R-:W-:-:S04]  /*11d0*/  IMAD R15, R15, UR4, RZ ;  /* 0x000000040f0f7c24 */ /* 0x000fc8000f8e02ff */
[----:B------:R-:W-:-:S06]  /*11e0*/  IMAD.HI.U32 R13, R13, R15, R12 ;  /* 0x0000000f0d0d7227 */ /* 0x000fcc00078e000c */
[----:B------:R-:W-:-:S04]  /*11f0*/  IMAD.HI.U32 R13, R13, R18, RZ ;  /* 0x000000120d0d7227 */ /* 0x000fc800078e00ff */
[----:B------:R-:W-:-:S04]  /*1200*/  IMAD.MOV R13, RZ, RZ, -R13 ;  /* 0x000000ffff0d7224 */ /* 0x000fc800078e0a0d */
[----:B------:R-:W-:Y:S02]  /*1210*/  IMAD R18, R13, UR4, R18 ;  /* 0x000000040d127c24 */ /* 0x000fe4000f8e0212 */
[----:B------:R-:W-:-:S03]  /*1220*/  IMAD.MOV.U32 R13, RZ, RZ, RZ ;  /* 0x000000ffff0d7224 */ /* 0x000fc600078e00ff */
[----:B------:R-:W-:-:S13]  /*1230*/  ISETP.GE.U32.AND P0, PT, R18, UR4, PT ;  /* 0x0000000412007c0c */ /* 0x000fda000bf06070 */
[----:B------:R-:W-:-:S05]  /*1240*/  @P0 VIADD R18, R18, -UR4 ;  /* 0x8000000412120c36 */ /* 0x000fca0008000000 */
[----:B------:R-:W-:-:S13]  /*1250*/  ISETP.GE.U32.AND P0, PT, R18, UR4, PT ;  /* 0x0000000412007c0c */ /* 0x000fda000bf06070 */
[----:B------:R-:W-:Y:S02]  /*1260*/  @P0 IADD3 R18, PT, PT, R18, -UR4, RZ ;  /* 0x8000000412120c10 */ /* 0x000fe4000fffe0ff */
[----:B------:R-:W-:-:S05]  /*1270*/  @!P1 LOP3.LUT R18, RZ, UR4, RZ, 0x33, !PT ;  /* 0x00000004ff129c12 */ /* 0x000fca000f8e33ff */
[----:B------:R-:W-:Y:S01]  /*1280*/  IMAD.MOV.U32 R12, RZ, RZ, R18 ;  /* 0x000000ffff0c7224 */ /* 0x000fe200078e0012 */
[----:B------:R-:W-:Y:S06]  /*1290*/  BRA `(.L_x_57) ;  /* 0x0000000000087947 */ /* 0x000fec0003800000 */
.L_x_56:
[----:B------:R-:W-:-:S07]  /*12a0*/  MOV R20, 0x12c0 ;  /* 0x000012c000147802 */ /* 0x000fce0000000f00 */
[----:B-----5:R-:W-:Y:S05]  /*12b0*/  CALL.REL.NOINC `($__internal_1_$__cuda_sm20_rem_u64) ;  /* 0x0000000000547944 */ /* 0x020fea0003c00000 */
.L_x_57:
[----:B------:R-:W0:Y:S01]  /*12c0*/  LDCU.128 UR8, c[0x0][0x3a0] ;  /* 0x00007400ff0877ac */ /* 0x000e220008000c00 */
[----:B------:R-:W1:Y:S01]  /*12d0*/  LDCU.64 UR4, c[0x0][0x398] ;  /* 0x00007300ff0477ac */ /* 0x000e620008000a00 */
[----:B0-----:R-:W-:Y:S02]  /*12e0*/  IMAD R14, R10, UR10, RZ ;  /* 0x0000000a0a0e7c24 */ /* 0x001fe4000f8e02ff */
[----:B------:R-:W-:-:S04]  /*12f0*/  IMAD.WIDE.U32 R12, R9, UR10, R12 ;  /* 0x0000000a090c7c25 */ /* 0x000fc8000f8e000c */
[C---:B------:R-:W-:Y:S01]  /*1300*/  IMAD R11, R9.reuse, UR11, R14 ;  /* 0x0000000b090b7c24 */ /* 0x040fe2000f8e020e */
[----:B------:R-:W-:Y:S02]  /*1310*/  IADD3 R9, P1, PT, R9, 0x1, RZ ;  /* 0x0000000109097810 */ /* 0x000fe40007f3e0ff */
[----:B-1----:R-:W-:Y:S02]  /*1320*/  LEA R14, P0, R12, UR4, 0x2 ;  /* 0x000000040c0e7c11 */ /* 0x002fe4000f8010ff */
[----:B------:R-:W-:Y:S01]  /*1330*/  IADD3 R11, PT, PT, R13, R11, RZ ;  /* 0x0000000b0d0b7210 */ /* 0x000fe20007ffe0ff */
[----:B------:R-:W-:-:S03]  /*1340*/  IMAD.X R10, RZ, RZ, R10, P1 ;  /* 0x000000ffff0a7224 */ /* 0x000fc600008e060a */
[----:B------:R-:W-:Y:S01]  /*1350*/  LEA.HI.X R15, R12, UR5, R11, 0x2, P0 ;  /* 0x000000050c0f7c11 */ /* 0x000fe200080f140b */
[----:B------:R-:W-:Y:S01]  /*1360*/  IMAD.MOV.U32 R11, RZ, RZ, 0x1 ;  /* 0x00000001ff0b7424 */ /* 0x000fe200078e00ff */
[----:B------:R-:W-:-:S04]  /*1370*/  ISETP.GE.U32.AND P0, PT, R9, UR8, PT ;  /* 0x0000000809007c0c */ /* 0x000fc8000bf06070 */
[----:B------:R-:W-:Y:S01]  /*1380*/  ISETP.GE.U32.AND.EX P0, PT, R10, UR9, PT, P0 ;  /* 0x000000090a007c0c */ /* 0x000fe2000bf06100 */
[----:B------:R0:W-:-:S12]  /*1390*/  REDG.E.ADD.STRONG.GPU desc[UR6][R14.64], R11 ;  /* 0x0000000b0e00798e */ /* 0x0001d8000c12e106 */
[----:B0-----:R-:W-:Y:S05]  /*13a0*/  @!P0 BRA `(.L_x_58) ;  /* 0xfffffff400248947 */ /* 0x001fea000383ffff */
[----:B------:R-:W-:-:S04]  /*13b0*/  IADD3 R3, P0, PT, R3, 0x1, RZ ;  /* 0x0000000103037810 */ /* 0x000fc80007f1e0ff */
[----:B------:R-:W-:Y:S02]  /*13c0*/  IADD3.X R5, PT, PT, RZ, R5, RZ, P0, !PT ;  /* 0x00000005ff057210 */ /* 0x000fe400007fe4ff */
[----:B------:R-:W-:-:S04]  /*13d0*/  ISETP.GE.U32.AND P0, PT, R3, R0, PT ;  /* 0x000000000300720c */ /* 0x000fc80003f06070 */
[----:B------:R-:W-:-:S13]  /*13e0*/  ISETP.GE.U32.AND.EX P0, PT, R5, R2, PT, P0 ;  /* 0x000000020500720c */ /* 0x000fda0003f06100 */
[----:B------:R-:W-:Y:S05]  /*13f0*/  @!P0 BRA `(.L_x_59) ;  /* 0xfffffff400088947 */ /* 0x000fea000383ffff */
[----:B------:R-:W-:Y:S05]  /*1400*/  EXIT ;  /* 0x000000000000794d */ /* 0x000fea0003800000 */
        .weak           $__internal_1_$__cuda_sm20_rem_u64
        .type           $__internal_1_$__cuda_sm20_rem_u64,@function
        .size           $__internal_1_$__cuda_sm20_rem_u64,(.L_x_62 - $__internal_1_$__cuda_sm20_rem_u64)
$__internal_1_$__cuda_sm20_rem_u64:
[----:B------:R-:W0:Y:S01]  /*1410*/  LDCU.64 UR4, c[0x0][0x3a8] ;  /* 0x00007500ff0477ac */ /* 0x000e220008000a00 */
[----:B------:R-:W1:Y:S01]  /*1420*/  LDC.64 R12, c[0x0][0x3a8] ;  /* 0x0000ea00ff0c7b82 */ /* 0x000e620000000a00 */
[----:B0-----:R-:W0:Y:S08]  /*1430*/  I2F.U64.RP R11, UR4 ;  /* 0x00000004000b7d12 */ /* 0x001e300008309000 */
[----:B0-----:R-:W0:Y:S02]  /*1440*/  MUFU.RCP R11, R11 ;  /* 0x0000000b000b7308 */ /* 0x001e240000001000 */
[----:B0-----:R-:W-:-:S06]  /*1450*/  VIADD R14, R11, 0x1ffffffe ;  /* 0x1ffffffe0b0e7836 */ /* 0x001fcc0000000000 */
[----:B------:R-:W1:Y:S02]  /*1460*/  F2I.U64.TRUNC R14, R14 ;  /* 0x0000000e000e7311 */ /* 0x000e64000020d800 */
[----:B-1----:R-:W-:-:S04]  /*1470*/  IMAD.WIDE.U32 R16, R14, R12, RZ ;  /* 0x0000000c0e107225 */ /* 0x002fc800078e00ff */
[----:B------:R-:W-:Y:S01]  /*1480*/  IMAD R17, R14, R13, R17 ;  /* 0x0000000d0e117224 */ /* 0x000fe200078e0211 */
[----:B------:R-:W-:-:S03]  /*1490*/  IADD3 R19, P0, PT, RZ, -R16, RZ ;  /* 0x80000010ff137210 */ /* 0x000fc60007f1e0ff */
[----:B------:R-:W-:Y:S02]  /*14a0*/  IMAD R17, R15, R12, R17 ;  /* 0x0000000c0f117224 */ /* 0x000fe400078e0211 */
        /* <DEDUP_REMOVED lines=8> */
[----:B------:R-:W-:Y:S01]  /*1530*/  IADD3 R17, P2, PT, R23, R16, RZ ;  /* 0x0000001017117210 */ /* 0x000fe20007f5e0ff */
[----:B------:R-:W-:-:S03]  /*1540*/  IMAD.MOV.U32 R21, RZ, RZ, 0x0 ;  /* 0x00000000ff157424 */ /* 0x000fc600078e00ff */
[----:B------:R-:W-:Y:S01]  /*1550*/  IADD3.X R11, PT, PT, RZ, RZ, R11, P2, P1 ;  /* 0x000000ffff0b7210 */ /* 0x000fe200017e240b */
[----:B------:R-:W-:-:S04]  /*1560*/  IMAD.WIDE.U32 R14, R17, R12, RZ ;  /* 0x0000000c110e7225 */ /* 0x000fc800078e00ff */
[----:B------:R-:W-:Y:S01]  /*1570*/  IMAD R15, R17, R13, R15 ;  /* 0x0000000d110f7224 */ /* 0x000fe200078e020f */
[----:B------:R-:W-:-:S03]  /*1580*/  IADD3 R19, P0, PT, RZ, -R14, RZ ;  /* 0x8000000eff137210 */ /* 0x000fc60007f1e0ff */
[----:B------:R-:W-:Y:S02]  /*1590*/  IMAD R15, R11, R12, R15 ;  /* 0x0000000c0b0f7224 */ /* 0x000fe400078e020f */
[----:B------:R-:W-:-:S04]  /*15a0*/  IMAD.HI.U32 R16, R17, R19, RZ ;  /* 0x0000001311107227 */ /* 0x000fc800078e00ff */
[----:B------:R-:W-:Y:S02]  /*15b0*/  IMAD.X R14, RZ, RZ, ~R15, P0 ;  /* 0x000000ffff0e7224 */ /* 0x000fe400000e0e0f */
[----:B------:R-:W-:Y:S02]  /*15c0*/  IMAD.MOV.U32 R15, RZ, RZ, RZ ;  /* 0x000000ffff0f7224 */ /* 0x000fe400078e00ff */
[----:B------:R-:W-:-:S04]  /*15d0*/  IMAD.WIDE.U32 R16, P0, R17, R14, R16 ;  /* 0x0000000e11107225 */ /* 0x000fc80007800010 */
[C---:B------:R-:W-:Y:S02]  /*15e0*/  IMAD R22, R11.reuse, R14, RZ ;  /* 0x0000000e0b167224 */ /* 0x040fe400078e02ff */
[----:B------:R-:W-:-:S04]  /*15f0*/  IMAD.HI.U32 R17, P1, R11, R19, R16 ;  /* 0x000000130b117227 */ /* 0x000fc80007820010 */
[----:B------:R-:W-:Y:S01]  /*1600*/  IMAD.HI.U32 R16, R11, R14, RZ ;  /* 0x0000000e0b107227 */ /* 0x000fe200078e00ff */
[----:B------:R-:W-:-:S04]  /*1610*/  IADD3 R17, P2, PT, R22, R17, RZ ;  /* 0x0000001116117210 */ /* 0x000fc80007f5e0ff */
[----:B------:R-:W-:Y:S01]  /*1620*/  IADD3.X R11, PT, PT, R16, R11, RZ, P0, !PT ;  /* 0x0000000b100b7210 */ /* 0x000fe200007fe4ff */
[----:B------:R-:W-:-:S03]  /*1630*/  IMAD.HI.U32 R14, R17, R18, RZ ;  /* 0x00000012110e7227 */ /* 0x000fc600078e00ff */
[----:B------:R-:W-:Y:S01]  /*1640*/  IADD3.X R11, PT, PT, RZ, RZ, R11, P2, P1 ;  /* 0x000000ffff0b7210 */ /* 0x000fe200017e240b */
[----:B------:R-:W-:-:S04]  /*1650*/  IMAD.WIDE.U32 R14, RZ, R17, R14 ;  /* 0x00000011ff0e7225 */ /* 0x000fc800078e000e */
[----:B------:R-:W-:-:S05]  /*1660*/  IMAD.HI.U32 R11, P0, R11, R18, R14 ;  /* 0x000000120b0b7227 */ /* 0x000fca000780000e */
[----:B------:R-:W-:Y:S01]  /*1670*/  IADD3 R17, P1, PT, RZ, R11, RZ ;  /* 0x0000000bff117210 */ /* 0x000fe20007f3e0ff */
[----:B------:R-:W-:-:S04]  /*1680*/  IMAD.X R11, RZ, RZ, RZ, P0 ;  /* 0x000000ffff0b7224 */ /* 0x000fc800000e06ff */
[----:B------:R-:W-:Y:S01]  /*1690*/  IMAD.WIDE.U32 R14, R17, R12, RZ ;  /* 0x0000000c110e7225 */ /* 0x000fe200078e00ff */
[----:B------:R-:W-:-:S03]  /*16a0*/  IADD3.X R11, PT, PT, RZ, R11, RZ, P1, !PT ;  /* 0x0000000bff0b7210 */ /* 0x000fc60000ffe4ff */
[----:B------:R-:W-:Y:S01]  /*16b0*/  IMAD R17, R17, R13, R15 ;  /* 0x0000000d11117224 */ /* 0x000fe200078e020f */
[----:B------:R-:W-:-:S03]  /*16c0*/  IADD3 R19, P1, PT, -R14, R18, RZ ;  /* 0x000000120e137210 */ /* 0x000fc60007f3e1ff */
[-C--:B------:R-:W-:Y:S01]  /*16d0*/  IMAD R11, R11, R12.reuse, R17 ;  /* 0x0000000c0b0b7224 */ /* 0x080fe200078e0211 */
[----:B------:R-:W-:-:S03]  /*16e0*/  ISETP.GE.U32.AND P0, PT, R19, R12, PT ;  /* 0x0000000c1300720c */ /* 0x000fc60003f06070 */
[----:B------:R-:W-:Y:S01]  /*16f0*/  IMAD.X R14, RZ, RZ, ~R11, P1 ;  /* 0x000000ffff0e7224 */ /* 0x000fe200008e0e0b */
[----:B------:R-:W-:-:S04]  /*1700*/  IADD3 R15, P1, PT, R19, -R12, RZ ;  /* 0x8000000c130f7210 */ /* 0x000fc80007f3e0ff */
[C---:B------:R-:W-:Y:S01]  /*1710*/  ISETP.GE.U32.AND.EX P0, PT, R14.reuse, R13, PT, P0 ;  /* 0x0000000d0e00720c */ /* 0x040fe20003f06100 */
[----:B------:R-:W-:Y:S01]  /*1720*/  IMAD.X R16, R14, 0x1, ~R13, P1 ;  /* 0x000000010e107824 */ /* 0x000fe200008e0e0d */
[----:B------:R-:W-:Y:S02]  /*1730*/  ISETP.NE.U32.AND P1, PT, R12, RZ, PT ;  /* 0x000000ff0c00720c */ /* 0x000fe40003f25070 */
[----:B------:R-:W-:Y:S02]  /*1740*/  SEL R15, R15, R19, P0 ;  /* 0x000000130f0f7207 */ /* 0x000fe40000000000 */
[----:B------:R-:W-:Y:S02]  /*1750*/  SEL R16, R16, R14, P0 ;  /* 0x0000000e10107207 */ /* 0x000fe40000000000 */
[CC--:B------:R-:W-:Y:S02]  /*1760*/  ISETP.GE.U32.AND P0, PT, R15.reuse, R12.reuse, PT ;  /* 0x0000000c0f00720c */ /* 0x0c0fe40003f06070 */
[----:B------:R-:W-:-:S02]  /*1770*/  IADD3 R11, P2, PT, R15, -R12, RZ ;  /* 0x8000000c0f0b7210 */ /* 0x000fc40007f5e0ff */
[CC--:B------:R-:W-:Y:S02]  /*1780*/  ISETP.GE.U32.AND.EX P0, PT, R16.reuse, R13.reuse, PT, P0 ;  /* 0x0000000d1000720c */ /* 0x0c0fe40003f06100 */
[----:B------:R-:W-:Y:S02]  /*1790*/  IADD3.X R14, PT, PT, R16, ~R13, RZ, P2, !PT ;  /* 0x8000000d100e7210 */ /* 0x000fe400017fe4ff */
[----:B------:R-:W-:Y:S02]  /*17a0*/  ISETP.NE.AND.EX P1, PT, R13, RZ, PT, P1 ;  /* 0x000000ff0d00720c */ /* 0x000fe40003f25310 */
[----:B------:R-:W-:Y:S02]  /*17b0*/  SEL R12, R11, R15, P0 ;  /* 0x0000000f0b0c7207 */ /* 0x000fe40000000000 */
[----:B------:R-:W-:Y:S02]  /*17c0*/  SEL R13, R14, R16, P0 ;  /* 0x000000100e0d7207 */ /* 0x000fe40000000000 */
[----:B------:R-:W-:-:S02]  /*17d0*/  SEL R12, R12, 0xffffffff, P1 ;  /* 0xffffffff0c0c7807 */ /* 0x000fc40000800000 */
[----:B------:R-:W-:Y:S01]  /*17e0*/  SEL R13, R13, 0xffffffff, P1 ;  /* 0xffffffff0d0d7807 */ /* 0x000fe20000800000 */
[----:B------:R-:W-:Y:S06]  /*17f0*/  RET.REL.NODEC R20 `(_Z6insertPjmmS_mmS_mPv) ;  /* 0xffffffe814007950 */ /* 0x000fec0003c3ffff */
.L_x_60:
        /* <DEDUP_REMOVED lines=16> */
.L_x_62:


//--------------------- .nv.global.init           --------------------------
	.section	.nv.global.init,"aw",@progbits
.nv.global.init:
	.type		$str,@object
	.size		$str,(.L_0 - $str)
$str:
        /*0000*/ 	.byte	0x74, 0x65, 0x73, 0x74, 0x0a, 0x00
.L_0:


//--------------------- .nv.shared.reserved.0     --------------------------
	.section	.nv.shared.reserved.0,"aw",@nobits
	.weak		__nv_reservedSMEM_offset_0_alias
	.size		__nv_reservedSMEM_offset_0_alias, 0, 64
	.other		__nv_reservedSMEM_offset_0_alias,@"STO_CUDA_RESERVED_SHARED STV_DEFAULT"
__nv_reservedSMEM_offset_0_alias:
	.zero		0
	.zero		64


//--------------------- .nv.constant0._Z4testv    --------------------------
	.section	.nv.constant0._Z4testv,"a",@progbits
	.sectionflags	@""
	.align	4
.nv.constant0._Z4testv:
	.zero		896


//--------------------- .nv.constant0._Z6randomPjmm --------------------------
	.section	.nv.constant0._Z6randomPjmm,"a",@progbits
	.sectionflags	@""
	.align	4
.nv.constant0._Z6randomPjmm:
	.zero		920


//--------------------- .nv.constant0._Z6searchPjmmS_mmS_mS_Pv --------------------------
	.section	.nv.constant0._Z6searchPjmmS_mmS_mS_Pv,"a",@progbits
	.sectionflags	@""
	.align	4
.nv.constant0._Z6searchPjmmS_mmS_mS_Pv:
	.zero		976


//--------------------- .nv.constant0._Z6insertPjmmS_mmS_mPv --------------------------
	.section	.nv.constant0._Z6insertPjmmS_mmS_mPv,"a",@progbits
	.sectionflags	@""
	.align	4
.nv.constant0._Z6insertPjmmS_mmS_mPv:
	.zero		968


//--------------------- SYMBOLS --------------------------

	.type		.nv.reservedSmem.offset0,@object
	.size		.nv.reservedSmem.offset0,0x4
	.type		vprintf,@function
